//
// Generated by NVIDIA NVVM Compiler
//
// Compiler Build ID: CL-36424714
// Cuda compilation tools, release 13.0, V13.0.88
// Based on NVVM 20.0.0
//

.version 9.0
.target sm_100
.address_size 64

	// .globl	_Z7computefiifffffffffffffPffffff
.extern .func  (.param .b32 func_retval0) vprintf
(
	.param .b64 vprintf_param_0,
	.param .b64 vprintf_param_1
)
;
.global .align 1 .b8 $str[7] = {37, 46, 49, 55, 103, 10};

.visible .entry _Z7computefiifffffffffffffPffffff(
	.param .f32 _Z7computefiifffffffffffffPffffff_param_0,
	.param .u32 _Z7computefiifffffffffffffPffffff_param_1,
	.param .u32 _Z7computefiifffffffffffffPffffff_param_2,
	.param .f32 _Z7computefiifffffffffffffPffffff_param_3,
	.param .f32 _Z7computefiifffffffffffffPffffff_param_4,
	.param .f32 _Z7computefiifffffffffffffPffffff_param_5,
	.param .f32 _Z7computefiifffffffffffffPffffff_param_6,
	.param .f32 _Z7computefiifffffffffffffPffffff_param_7,
	.param .f32 _Z7computefiifffffffffffffPffffff_param_8,
	.param .f32 _Z7computefiifffffffffffffPffffff_param_9,
	.param .f32 _Z7computefiifffffffffffffPffffff_param_10,
	.param .f32 _Z7computefiifffffffffffffPffffff_param_11,
	.param .f32 _Z7computefiifffffffffffffPffffff_param_12,
	.param .f32 _Z7computefiifffffffffffffPffffff_param_13,
	.param .f32 _Z7computefiifffffffffffffPffffff_param_14,
	.param .f32 _Z7computefiifffffffffffffPffffff_param_15,
	.param .u64 .ptr .align 1 _Z7computefiifffffffffffffPffffff_param_16,
	.param .f32 _Z7computefiifffffffffffffPffffff_param_17,
	.param .f32 _Z7computefiifffffffffffffPffffff_param_18,
	.param .f32 _Z7computefiifffffffffffffPffffff_param_19,
	.param .f32 _Z7computefiifffffffffffffPffffff_param_20,
	.param .f32 _Z7computefiifffffffffffffPffffff_param_21
)
{
	.local .align 8 .b8 	__local_depot0[8];
	.reg .b64 	%SP;
	.reg .b64 	%SPL;
	.reg .pred 	%p<32>;
	.reg .b32 	%r<54>;
	.reg .b32 	%f<150>;
	.reg .b64 	%rd<17>;
	.reg .b64 	%fd<2>;

	mov.u64 	%SPL, __local_depot0;
	cvta.local.u64 	%SP, %SPL;
	ld.param.f32 	%f12, [_Z7computefiifffffffffffffPffffff_param_0];
	ld.param.u32 	%r23, [_Z7computefiifffffffffffffPffffff_param_1];
	ld.param.u32 	%r24, [_Z7computefiifffffffffffffPffffff_param_2];
	ld.param.f32 	%f13, [_Z7computefiifffffffffffffPffffff_param_3];
	ld.param.f32 	%f14, [_Z7computefiifffffffffffffPffffff_param_4];
	ld.param.f32 	%f15, [_Z7computefiifffffffffffffPffffff_param_5];
	ld.param.f32 	%f16, [_Z7computefiifffffffffffffPffffff_param_6];
	ld.param.f32 	%f17, [_Z7computefiifffffffffffffPffffff_param_7];
	ld.param.f32 	%f18, [_Z7computefiifffffffffffffPffffff_param_8];
	ld.param.f32 	%f19, [_Z7computefiifffffffffffffPffffff_param_9];
	ld.param.f32 	%f20, [_Z7computefiifffffffffffffPffffff_param_10];
	ld.param.f32 	%f21, [_Z7computefiifffffffffffffPffffff_param_11];
	ld.param.f32 	%f22, [_Z7computefiifffffffffffffPffffff_param_12];
	ld.param.f32 	%f23, [_Z7computefiifffffffffffffPffffff_param_13];
	ld.param.f32 	%f24, [_Z7computefiifffffffffffffPffffff_param_14];
	ld.param.f32 	%f25, [_Z7computefiifffffffffffffPffffff_param_15];
	ld.param.u64 	%rd6, [_Z7computefiifffffffffffffPffffff_param_16];
	ld.param.f32 	%f26, [_Z7computefiifffffffffffffPffffff_param_18];
	ld.param.f32 	%f27, [_Z7computefiifffffffffffffPffffff_param_19];
	ld.param.f32 	%f28, [_Z7computefiifffffffffffffPffffff_param_20];
	ld.param.f32 	%f29, [_Z7computefiifffffffffffffPffffff_param_21];
	cvta.to.global.u64 	%rd1, %rd6;
	setp.lt.s32 	%p1, %r23, 1;
	mov.f32 	%f149, %f12;
	@%p1 bra 	$L__BB0_23;
	mul.f32 	%f30, %f19, 0f5F26FA40;
	fma.rn.f32 	%f31, %f18, 0f2A2AAFBA, %f30;
	abs.f32 	%f32, %f31;
	setp.gt.f32 	%p2, %f32, 0f03AFFA1E;
	max.f32 	%f33, %f32, 0f03AFFA1E;
	selp.f32 	%f34, 0f03AFFA1E, %f32, %p2;
	div.rn.f32 	%f35, %f34, %f33;
	mul.f32 	%f36, %f35, %f35;
	fma.rn.f32 	%f37, %f36, 0f3B33710B, 0fBC807748;
	fma.rn.f32 	%f38, %f37, %f36, 0f3D2CDAB2;
	fma.rn.f32 	%f39, %f38, %f36, 0fBD992D10;
	fma.rn.f32 	%f40, %f39, %f36, 0f3DD9EA6C;
	fma.rn.f32 	%f41, %f40, %f36, 0fBE117CB1;
	fma.rn.f32 	%f42, %f41, %f36, 0f3E4CBCE0;
	fma.rn.f32 	%f43, %f42, %f36, 0fBEAAAA7D;
	mul.f32 	%f44, %f36, %f43;
	fma.rn.f32 	%f45, %f44, %f35, %f35;
	fma.rn.f32 	%f46, 0f3F6EE581, 0f3FD774EB, %f45;
	neg.f32 	%f47, %f45;
	fma.rn.f32 	%f48, 0f3FEEE581, 0f3FD774EB, %f47;
	selp.f32 	%f49, %f46, %f48, %p2;
	setp.eq.f32 	%p3, %f32, 0f03AFFA1E;
	selp.f32 	%f50, 0f4016CBE4, %f49, %p3;
	add.f32 	%f51, %f32, 0f03AFFA1E;
	abs.f32 	%f52, %f51;
	setp.nan.f32 	%p4, %f52, %f52;
	copysign.f32 	%f53, %f31, %f50;
	selp.f32 	%f54, %f51, %f53, %p4;
	setp.lt.f32 	%p5, %f54, 0f00800000;
	mul.f32 	%f55, %f54, 0f4B000000;
	selp.f32 	%f56, %f55, %f54, %p5;
	selp.f32 	%f57, 0fC1B80000, 0f00000000, %p5;
	mov.b32 	%r25, %f56;
	add.s32 	%r26, %r25, -1059760811;
	and.b32  	%r27, %r26, -8388608;
	sub.s32 	%r28, %r25, %r27;
	mov.b32 	%f58, %r28;
	cvt.rn.f32.s32 	%f59, %r27;
	fma.rn.f32 	%f60, %f59, 0f34000000, %f57;
	add.f32 	%f61, %f58, 0fBF800000;
	fma.rn.f32 	%f62, %f61, 0fBE055027, 0f3E1039F6;
	fma.rn.f32 	%f63, %f62, %f61, 0fBDF8CDCC;
	fma.rn.f32 	%f64, %f63, %f61, 0f3E0F2955;
	fma.rn.f32 	%f65, %f64, %f61, 0fBE2AD8B9;
	fma.rn.f32 	%f66, %f65, %f61, 0f3E4CED0B;
	fma.rn.f32 	%f67, %f66, %f61, 0fBE7FFF22;
	fma.rn.f32 	%f68, %f67, %f61, 0f3EAAAA78;
	fma.rn.f32 	%f69, %f68, %f61, 0fBF000000;
	mul.f32 	%f70, %f61, %f69;
	fma.rn.f32 	%f71, %f70, %f61, %f61;
	fma.rn.f32 	%f72, %f60, 0f3F317218, %f71;
	setp.gt.u32 	%p6, %r25, 2139095039;
	fma.rn.f32 	%f73, %f56, 0f7F800000, 0f7F800000;
	selp.f32 	%f74, %f73, %f72, %p6;
	setp.eq.f32 	%p7, %f56, 0f00000000;
	selp.f32 	%f75, 0fFF800000, %f74, %p7;
	div.rn.f32 	%f76, %f17, %f75;
	sub.f32 	%f77, %f16, %f76;
	add.f32 	%f78, %f15, %f77;
	mul.f32 	%f79, %f78, 0f00000000;
	abs.f32 	%f80, %f79;
	mov.f32 	%f81, 0f3FB8AA3B;
	mul.rn.f32 	%f82, %f80, %f81;
	cvt.rzi.f32.f32 	%f83, %f82;
	abs.f32 	%f84, %f83;
	setp.gt.f32 	%p8, %f84, 0f42FC0000;
	mov.f32 	%f85, 0f42FC0000;
	copysign.f32 	%f86, %f83, %f85;
	selp.f32 	%f87, %f86, %f83, %p8;
	fma.rn.f32 	%f88, %f87, 0fBF317218, %f80;
	fma.rn.f32 	%f89, %f87, 0f3102E308, %f88;
	mul.f32 	%f90, %f89, 0f3FB8AA3B;
	add.f32 	%f91, %f87, 0f4B40007D;
	mov.b32 	%r29, %f91;
	shl.b32 	%r30, %r29, 23;
	mov.b32 	%f92, %r30;
	ex2.approx.ftz.f32 	%f93, %f90;
	mul.f32 	%f94, %f93, %f92;
	mov.f32 	%f95, 0f3E000000;
	div.approx.ftz.f32 	%f96, %f95, %f94;
	fma.rn.f32 	%f97, %f94, 0f40000000, %f96;
	fma.rn.f32 	%f98, %f14, %f97, %f13;
	mov.f32 	%f99, 0f2A421527;
	div.rn.f32 	%f1, %f99, %f98;
	div.rn.f32 	%f100, %f20, %f21;
	add.f32 	%f101, %f100, %f22;
	fma.rn.f32 	%f102, %f23, 0fFB6B71E7, %f101;
	setp.lt.f32 	%p9, %f102, 0f00800000;
	mul.f32 	%f103, %f102, 0f4B000000;
	selp.f32 	%f104, %f103, %f102, %p9;
	selp.f32 	%f105, 0fC1B80000, 0f00000000, %p9;
	mov.b32 	%r31, %f104;
	add.s32 	%r32, %r31, -1059760811;
	and.b32  	%r33, %r32, -8388608;
	sub.s32 	%r34, %r31, %r33;
	mov.b32 	%f106, %r34;
	cvt.rn.f32.s32 	%f107, %r33;
	fma.rn.f32 	%f108, %f107, 0f34000000, %f105;
	add.f32 	%f109, %f106, 0fBF800000;
	fma.rn.f32 	%f110, %f109, 0fBE055027, 0f3E1039F6;
	fma.rn.f32 	%f111, %f110, %f109, 0fBDF8CDCC;
	fma.rn.f32 	%f112, %f111, %f109, 0f3E0F2955;
	fma.rn.f32 	%f113, %f112, %f109, 0fBE2AD8B9;
	fma.rn.f32 	%f114, %f113, %f109, 0f3E4CED0B;
	fma.rn.f32 	%f115, %f114, %f109, 0fBE7FFF22;
	fma.rn.f32 	%f116, %f115, %f109, 0f3EAAAA78;
	fma.rn.f32 	%f117, %f116, %f109, 0fBF000000;
	mul.f32 	%f118, %f109, %f117;
	fma.rn.f32 	%f119, %f118, %f109, %f109;
	fma.rn.f32 	%f120, %f108, 0f3F317218, %f119;
	setp.gt.u32 	%p10, %r31, 2139095039;
	fma.rn.f32 	%f121, %f104, 0f7F800000, 0f7F800000;
	selp.f32 	%f122, %f121, %f120, %p10;
	setp.eq.f32 	%p11, %f104, 0f00000000;
	selp.f32 	%f2, 0fFF800000, %f122, %p11;
	sub.f32 	%f123, %f24, %f25;
	add.f32 	%f124, %f123, 0f7A05B2B4;
	mul.f32 	%f3, %f124, 0f00000000;
	setp.lt.s32 	%p12, %r24, 1;
	mov.f32 	%f125, 0f0F737324;
	div.rn.f32 	%f126, %f125, %f26;
	add.f32 	%f127, %f27, 0fC19E9FBE;
	add.f32 	%f128, %f29, 0f507AC95B;
	add.f32 	%f129, %f128, 0f821C7D32;
	sub.f32 	%f130, %f28, %f129;
	fma.rn.f32 	%f149, %f126, %f127, %f130;
	@%p12 bra 	$L__BB0_17;
	and.b32  	%r1, %r24, 15;
	add.s32 	%r2, %r1, -1;
	and.b32  	%r3, %r24, 7;
	add.s32 	%r4, %r3, -1;
	and.b32  	%r5, %r24, 2147483632;
	and.b32  	%r6, %r24, 3;
	neg.s32 	%r7, %r5;
	add.s64 	%rd2, %rd1, 32;
	mov.b32 	%r47, 0;
$L__BB0_3:
	setp.lt.u32 	%p22, %r24, 16;
	mov.b32 	%r50, 0;
	@%p22 bra 	$L__BB0_6;
	mov.u64 	%rd16, %rd2;
	mov.u32 	%r48, %r7;
$L__BB0_5:
	.pragma "nounroll";
	mov.b32 	%r39, 259224356;
	st.global.u32 	[%rd16+-32], %r39;
	st.global.u32 	[%rd16+-28], %r39;
	st.global.u32 	[%rd16+-24], %r39;
	st.global.u32 	[%rd16+-20], %r39;
	st.global.u32 	[%rd16+-16], %r39;
	st.global.u32 	[%rd16+-12], %r39;
	st.global.u32 	[%rd16+-8], %r39;
	st.global.u32 	[%rd16+-4], %r39;
	st.global.u32 	[%rd16], %r39;
	st.global.u32 	[%rd16+4], %r39;
	st.global.u32 	[%rd16+8], %r39;
	st.global.u32 	[%rd16+12], %r39;
	st.global.u32 	[%rd16+16], %r39;
	st.global.u32 	[%rd16+20], %r39;
	st.global.u32 	[%rd16+24], %r39;
	st.global.u32 	[%rd16+28], %r39;
	add.s32 	%r48, %r48, 16;
	add.s64 	%rd16, %rd16, 64;
	setp.ne.s32 	%p23, %r48, 0;
	mov.u32 	%r50, %r5;
	@%p23 bra 	$L__BB0_5;
$L__BB0_6:
	setp.eq.s32 	%p24, %r1, 0;
	@%p24 bra 	$L__BB0_16;
	setp.lt.u32 	%p25, %r2, 7;
	@%p25 bra 	$L__BB0_9;
	mul.wide.u32 	%rd7, %r50, 4;
	add.s64 	%rd8, %rd1, %rd7;
	mov.b32 	%r40, 259224356;
	st.global.u32 	[%rd8], %r40;
	st.global.u32 	[%rd8+4], %r40;
	st.global.u32 	[%rd8+8], %r40;
	st.global.u32 	[%rd8+12], %r40;
	st.global.u32 	[%rd8+16], %r40;
	st.global.u32 	[%rd8+20], %r40;
	st.global.u32 	[%rd8+24], %r40;
	st.global.u32 	[%rd8+28], %r40;
	add.s32 	%r50, %r50, 8;
$L__BB0_9:
	setp.eq.s32 	%p26, %r3, 0;
	@%p26 bra 	$L__BB0_16;
	setp.lt.u32 	%p27, %r4, 3;
	@%p27 bra 	$L__BB0_12;
	mul.wide.u32 	%rd9, %r50, 4;
	add.s64 	%rd10, %rd1, %rd9;
	mov.b32 	%r41, 259224356;
	st.global.u32 	[%rd10], %r41;
	st.global.u32 	[%rd10+4], %r41;
	st.global.u32 	[%rd10+8], %r41;
	st.global.u32 	[%rd10+12], %r41;
	add.s32 	%r50, %r50, 4;
$L__BB0_12:
	setp.eq.s32 	%p28, %r6, 0;
	@%p28 bra 	$L__BB0_16;
	setp.eq.s32 	%p29, %r6, 1;
	mul.wide.u32 	%rd11, %r50, 4;
	add.s64 	%rd5, %rd1, %rd11;
	mov.b32 	%r42, 259224356;
	st.global.u32 	[%rd5], %r42;
	@%p29 bra 	$L__BB0_16;
	setp.eq.s32 	%p30, %r6, 2;
	mov.b32 	%r43, 259224356;
	st.global.u32 	[%rd5+4], %r43;
	@%p30 bra 	$L__BB0_16;
	mov.b32 	%r44, 259224356;
	st.global.u32 	[%rd5+8], %r44;
$L__BB0_16:
	add.s32 	%r47, %r47, 1;
	setp.eq.s32 	%p31, %r47, %r23;
	@%p31 bra 	$L__BB0_23;
	bra.uni 	$L__BB0_3;
$L__BB0_17:
	and.b32  	%r17, %r23, 3;
	setp.lt.u32 	%p13, %r23, 4;
	mov.f32 	%f149, %f12;
	@%p13 bra 	$L__BB0_20;
	and.b32  	%r18, %r23, 2147483644;
	mov.b32 	%r52, 0;
	mov.f32 	%f149, %f12;
$L__BB0_19:
	add.f32 	%f132, %f149, %f1;
	setp.eq.f32 	%p14, %f132, %f2;
	sub.f32 	%f133, %f132, %f3;
	selp.f32 	%f134, %f133, %f132, %p14;
	add.f32 	%f135, %f134, %f1;
	setp.eq.f32 	%p15, %f135, %f2;
	sub.f32 	%f136, %f135, %f3;
	selp.f32 	%f137, %f136, %f135, %p15;
	add.f32 	%f138, %f137, %f1;
	setp.eq.f32 	%p16, %f138, %f2;
	sub.f32 	%f139, %f138, %f3;
	selp.f32 	%f140, %f139, %f138, %p16;
	add.f32 	%f141, %f140, %f1;
	setp.eq.f32 	%p17, %f141, %f2;
	sub.f32 	%f142, %f141, %f3;
	selp.f32 	%f149, %f142, %f141, %p17;
	add.s32 	%r52, %r52, 4;
	setp.ne.s32 	%p18, %r52, %r18;
	@%p18 bra 	$L__BB0_19;
$L__BB0_20:
	setp.eq.s32 	%p19, %r17, 0;
	@%p19 bra 	$L__BB0_23;
	mov.b32 	%r53, 0;
$L__BB0_22:
	.pragma "nounroll";
	add.f32 	%f143, %f149, %f1;
	setp.eq.f32 	%p20, %f143, %f2;
	sub.f32 	%f144, %f143, %f3;
	selp.f32 	%f149, %f144, %f143, %p20;
	add.s32 	%r53, %r53, 1;
	setp.ne.s32 	%p21, %r53, %r17;
	@%p21 bra 	$L__BB0_22;
$L__BB0_23:
	add.u64 	%rd12, %SP, 0;
	add.u64 	%rd13, %SPL, 0;
	cvt.f64.f32 	%fd1, %f149;
	st.local.f64 	[%rd13], %fd1;
	mov.u64 	%rd14, $str;
	cvta.global.u64 	%rd15, %rd14;
	{ // callseq 0, 0
	.param .b64 param0;
	st.param.b64 	[param0], %rd15;
	.param .b64 param1;
	st.param.b64 	[param1], %rd12;
	.param .b32 retval0;
	call.uni (retval0), 
	vprintf, 
	(
	param0, 
	param1
	);
	ld.param.b32 	%r45, [retval0];
	} // callseq 0
	ret;

}


// ===== COMPILED SASS (sm_100) =====

	.target	sm_100

	.elftype	@"ET_EXEC"


//--------------------- .note.nv.tkinfo           --------------------------
	.section	.note.nv.tkinfo,"",@"SHT_NOTE"
	.sectionflags	@"SHF_NOTE_NV_TKINFO"
	.tkinfo
        /*0018*/ 	.word	0x00000002
        /*0030*/ 	.string	""
        /*0030*/ 	.string	"ptxas"
        /*0030*/ 	.string	"Cuda compilation tools, release 13.0, V13.0.88"
        /*0030*/ 	.string	"Build cuda_13.0.r13.0/compiler.36424714_0"
        /*0030*/ 	.string	"-arch sm_100 -m 64 "



//--------------------- .note.nv.cuinfo           --------------------------
	.section	.note.nv.cuinfo,"",@"SHT_NOTE"
	.sectionflags	@"SHF_NOTE_NV_CUINFO"
        /*0018*/ 	.short	0x0002
        /*001a*/ 	.short	0x0064
        /*001c*/ 	.short	0x0082
	.zero		2


//--------------------- .nv.info                  --------------------------
	.section	.nv.info,"",@"SHT_CUDA_INFO"
	.align	4


	//----- nvinfo : EIATTR_REGCOUNT
	.align		4
        /*0000*/ 	.byte	0x04, 0x2f
        /*0002*/ 	.short	(.L_2 - .L_1)
	.align		4
.L_1:
        /*0004*/ 	.word	index@(_Z7computefiifffffffffffffPffffff)
        /*0008*/ 	.word	0x00000018


	//----- nvinfo : EIATTR_FRAME_SIZE
	.align		4
.L_2:
        /*000c*/ 	.byte	0x04, 0x11
        /*000e*/ 	.short	(.L_4 - .L_3)
	.align		4
.L_3:
        /*0010*/ 	.word	index@($__internal_0_$__cuda_sm3x_div_rn_noftz_f32_slowpath)
        /*0014*/ 	.word	0x00000008


	//----- nvinfo : EIATTR_FRAME_SIZE
	.align		4
.L_4:
        /*0018*/ 	.byte	0x04, 0x11
        /*001a*/ 	.short	(.L_6 - .L_5)
	.align		4
.L_5:
        /*001c*/ 	.word	index@(_Z7computefiifffffffffffffPffffff)
        /*0020*/ 	.word	0x00000008


	//----- nvinfo : EIATTR_MIN_STACK_SIZE
	.align		4
.L_6:
        /*0024*/ 	.byte	0x04, 0x12
        /*0026*/ 	.short	(.L_8 - .L_7)
	.align		4
.L_7:
        /*0028*/ 	.word	index@(_Z7computefiifffffffffffffPffffff)
        /*002c*/ 	.word	0x00000008
.L_8:


//--------------------- .nv.compat                --------------------------
	.section	.nv.compat,"",@"SHT_CUDA_COMPAT_INFO"
	.align	4
        /*0000*/ 	.byte	0x02, 0x09, 0x00, 0x00, 0x02, 0x02, 0x01, 0x00, 0x02, 0x05, 0x05, 0x00, 0x03, 0x07, 0x01, 0x01
        /*0010*/ 	.byte	0x02, 0x03, 0x00, 0x00, 0x02, 0x06, 0x01, 0x00, 0x04, 0x0b, 0x08, 0x00, 0x01, 0x00, 0x00, 0x00
        /*0020*/ 	.byte	0x00, 0x00, 0x00, 0x00


//--------------------- .nv.info._Z7computefiifffffffffffffPffffff --------------------------
	.section	.nv.info._Z7computefiifffffffffffffPffffff,"",@"SHT_CUDA_INFO"
	.sectionflags	@""
	.align	4


	//----- nvinfo : EIATTR_CUDA_API_VERSION
	.align		4
        /*0000*/ 	.byte	0x04, 0x37
        /*0002*/ 	.short	(.L_10 - .L_9)
.L_9:
        /*0004*/ 	.word	0x00000082


	//----- nvinfo : EIATTR_KPARAM_INFO
	.align		4
.L_10:
        /*0008*/ 	.byte	0x04, 0x17
        /*000a*/ 	.short	(.L_12 - .L_11)
.L_11:
        /*000c*/ 	.word	0x00000000
        /*0010*/ 	.short	0x0015
        /*0012*/ 	.short	0x0058
        /*0014*/ 	.byte	0x00, 0xf0, 0x11, 0x00


	//----- nvinfo : EIATTR_KPARAM_INFO
	.align		4
.L_12:
        /*0018*/ 	.byte	0x04, 0x17
        /*001a*/ 	.short	(.L_14 - .L_13)
.L_13:
        /*001c*/ 	.word	0x00000000
        /*0020*/ 	.short	0x0014
        /*0022*/ 	.short	0x0054
        /*0024*/ 	.byte	0x00, 0xf0, 0x11, 0x00


	//----- nvinfo : EIATTR_KPARAM_INFO
	.align		4
.L_14:
        /*0028*/ 	.byte	0x04, 0x17
        /*002a*/ 	.short	(.L_16 - .L_15)
.L_15:
        /*002c*/ 	.word	0x00000000
        /*0030*/ 	.short	0x0013
        /*0032*/ 	.short	0x0050
        /*0034*/ 	.byte	0x00, 0xf0, 0x11, 0x00


	//----- nvinfo : EIATTR_KPARAM_INFO
	.align		4
.L_16:
        /*0038*/ 	.byte	0x04, 0x17
        /*003a*/ 	.short	(.L_18 - .L_17)
.L_17:
        /*003c*/ 	.word	0x00000000
        /*0040*/ 	.short	0x0012
        /*0042*/ 	.short	0x004c
        /*0044*/ 	.byte	0x00, 0xf0, 0x11, 0x00


	//----- nvinfo : EIATTR_KPARAM_INFO
	.align		4
.L_18:
        /*0048*/ 	.byte	0x04, 0x17
        /*004a*/ 	.short	(.L_20 - .L_19)
.L_19:
        /*004c*/ 	.word	0x00000000
        /*0050*/ 	.short	0x0011
        /*0052*/ 	.short	0x0048
        /*0054*/ 	.byte	0x00, 0xf0, 0x11, 0x00


	//----- nvinfo : EIATTR_KPARAM_INFO
	.align		4
.L_20:
        /*0058*/ 	.byte	0x04, 0x17
        /*005a*/ 	.short	(.L_22 - .L_21)
.L_21:
        /*005c*/ 	.word	0x00000000
        /*0060*/ 	.short	0x0010
        /*0062*/ 	.short	0x0040
        /*0064*/ 	.byte	0x00, 0xf5, 0x21, 0x00


	//----- nvinfo : EIATTR_KPARAM_INFO
	.align		4
.L_22:
        /*0068*/ 	.byte	0x04, 0x17
        /*006a*/ 	.short	(.L_24 - .L_23)
.L_23:
        /*006c*/ 	.word	0x00000000
        /*0070*/ 	.short	0x000f
        /*0072*/ 	.short	0x003c
        /*0074*/ 	.byte	0x00, 0xf0, 0x11, 0x00


	//----- nvinfo : EIATTR_KPARAM_INFO
	.align		4
.L_24:
        /*0078*/ 	.byte	0x04, 0x17
        /*007a*/ 	.short	(.L_26 - .L_25)
.L_25:
        /*007c*/ 	.word	0x00000000
        /*0080*/ 	.short	0x000e
        /*0082*/ 	.short	0x0038
        /*0084*/ 	.byte	0x00, 0xf0, 0x11, 0x00


	//----- nvinfo : EIATTR_KPARAM_INFO
	.align		4
.L_26:
        /*0088*/ 	.byte	0x04, 0x17
        /*008a*/ 	.short	(.L_28 - .L_27)
.L_27:
        /*008c*/ 	.word	0x00000000
        /*0090*/ 	.short	0x000d
        /*0092*/ 	.short	0x0034
        /*0094*/ 	.byte	0x00, 0xf0, 0x11, 0x00


	//----- nvinfo : EIATTR_KPARAM_INFO
	.align		4
.L_28:
        /*0098*/ 	.byte	0x04, 0x17
        /*009a*/ 	.short	(.L_30 - .L_29)
.L_29:
        /*009c*/ 	.word	0x00000000
        /*00a0*/ 	.short	0x000c
        /*00a2*/ 	.short	0x0030
        /*00a4*/ 	.byte	0x00, 0xf0, 0x11, 0x00


	//----- nvinfo : EIATTR_KPARAM_INFO
	.align		4
.L_30:
        /*00a8*/ 	.byte	0x04, 0x17
        /*00aa*/ 	.short	(.L_32 - .L_31)
.L_31:
        /*00ac*/ 	.word	0x00000000
        /*00b0*/ 	.short	0x000b
        /*00b2*/ 	.short	0x002c
        /*00b4*/ 	.byte	0x00, 0xf0, 0x11, 0x00


	//----- nvinfo : EIATTR_KPARAM_INFO
	.align		4
.L_32:
        /*00b8*/ 	.byte	0x04, 0x17
        /*00ba*/ 	.short	(.L_34 - .L_33)
.L_33:
        /*00bc*/ 	.word	0x00000000
        /*00c0*/ 	.short	0x000a
        /*00c2*/ 	.short	0x0028
        /*00c4*/ 	.byte	0x00, 0xf0, 0x11, 0x00


	//----- nvinfo : EIATTR_KPARAM_INFO
	.align		4
.L_34:
        /*00c8*/ 	.byte	0x04, 0x17
        /*00ca*/ 	.short	(.L_36 - .L_35)
.L_35:
        /*00cc*/ 	.word	0x00000000
        /*00d0*/ 	.short	0x0009
        /*00d2*/ 	.short	0x0024
        /*00d4*/ 	.byte	0x00, 0xf0, 0x11, 0x00


	//----- nvinfo : EIATTR_KPARAM_INFO
	.align		4
.L_36:
        /*00d8*/ 	.byte	0x04, 0x17
        /*00da*/ 	.short	(.L_38 - .L_37)
.L_37:
        /*00dc*/ 	.word	0x00000000
        /*00e0*/ 	.short	0x0008
        /*00e2*/ 	.short	0x0020
        /*00e4*/ 	.byte	0x00, 0xf0, 0x11, 0x00


	//----- nvinfo : EIATTR_KPARAM_INFO
	.align		4
.L_38:
        /*00e8*/ 	.byte	0x04, 0x17
        /*00ea*/ 	.short	(.L_40 - .L_39)
.L_39:
        /*00ec*/ 	.word	0x00000000
        /*00f0*/ 	.short	0x0007
        /*00f2*/ 	.short	0x001c
        /*00f4*/ 	.byte	0x00, 0xf0, 0x11, 0x00


	//----- nvinfo : EIATTR_KPARAM_INFO
	.align		4
.L_40:
        /*00f8*/ 	.byte	0x04, 0x17
        /*00fa*/ 	.short	(.L_42 - .L_41)
.L_41:
        /*00fc*/ 	.word	0x00000000
        /*0100*/ 	.short	0x0006
        /*0102*/ 	.short	0x0018
        /*0104*/ 	.byte	0x00, 0xf0, 0x11, 0x00


	//----- nvinfo : EIATTR_KPARAM_INFO
	.align		4
.L_42:
        /*0108*/ 	.byte	0x04, 0x17
        /*010a*/ 	.short	(.L_44 - .L_43)
.L_43:
        /*010c*/ 	.word	0x00000000
        /*0110*/ 	.short	0x0005
        /*0112*/ 	.short	0x0014
        /*0114*/ 	.byte	0x00, 0xf0, 0x11, 0x00


	//----- nvinfo : EIATTR_KPARAM_INFO
	.align		4
.L_44:
        /*0118*/ 	.byte	0x04, 0x17
        /*011a*/ 	.short	(.L_46 - .L_45)
.L_45:
        /*011c*/ 	.word	0x00000000
        /*0120*/ 	.short	0x0004
        /*0122*/ 	.short	0x0010
        /*0124*/ 	.byte	0x00, 0xf0, 0x11, 0x00


	//----- nvinfo : EIATTR_KPARAM_INFO
	.align		4
.L_46:
        /*0128*/ 	.byte	0x04, 0x17
        /*012a*/ 	.short	(.L_48 - .L_47)
.L_47:
        /*012c*/ 	.word	0x00000000
        /*0130*/ 	.short	0x0003
        /*0132*/ 	.short	0x000c
        /*0134*/ 	.byte	0x00, 0xf0, 0x11, 0x00


	//----- nvinfo : EIATTR_KPARAM_INFO
	.align		4
.L_48:
        /*0138*/ 	.byte	0x04, 0x17
        /*013a*/ 	.short	(.L_50 - .L_49)
.L_49:
        /*013c*/ 	.word	0x00000000
        /*0140*/ 	.short	0x0002
        /*0142*/ 	.short	0x0008
        /*0144*/ 	.byte	0x00, 0xf0, 0x11, 0x00


	//----- nvinfo : EIATTR_KPARAM_INFO
	.align		4
.L_50:
        /*0148*/ 	.byte	0x04, 0x17
        /*014a*/ 	.short	(.L_52 - .L_51)
.L_51:
        /*014c*/ 	.word	0x00000000
        /*0150*/ 	.short	0x0001
        /*0152*/ 	.short	0x0004
        /*0154*/ 	.byte	0x00, 0xf0, 0x11, 0x00


	//----- nvinfo : EIATTR_KPARAM_INFO
	.align		4
.L_52:
        /*0158*/ 	.byte	0x04, 0x17
        /*015a*/ 	.short	(.L_54 - .L_53)
.L_53:
        /*015c*/ 	.word	0x00000000
        /*0160*/ 	.short	0x0000
        /*0162*/ 	.short	0x0000
        /*0164*/ 	.byte	0x00, 0xf0, 0x11, 0x00


	//----- nvinfo : EIATTR_SPARSE_MMA_MASK
	.align		4
.L_54:
        /*0168*/ 	.byte	0x03, 0x50
        /*016a*/ 	.short	0x0000


	//----- nvinfo : EIATTR_MAXREG_COUNT
	.align		4
        /*016c*/ 	.byte	0x03, 0x1b
        /*016e*/ 	.short	0x00ff


	//----- nvinfo : EIATTR_EXTERNS
	.align		4
        /*0170*/ 	.byte	0x04, 0x0f
        /*0172*/ 	.short	(.L_56 - .L_55)


	//   ....[0]....
	.align		4
.L_55:
        /*0174*/ 	.word	index@(vprintf)


	//----- nvinfo : EIATTR_MERCURY_ISA_VERSION
	.align		4
.L_56:
        /*0178*/ 	.byte	0x03, 0x5f
        /*017a*/ 	.short	0x0101


	//----- nvinfo : EIATTR_VRC_CTA_INIT_COUNT
	.align		4
        /*017c*/ 	.byte	0x02, 0x4a
	.zero		1
	.zero		1


	//----- nvinfo : EIATTR_SYSCALL_OFFSETS
	.align		4
        /*0180*/ 	.byte	0x04, 0x46
        /*0182*/ 	.short	(.L_58 - .L_57)


	//   ....[0]....
.L_57:
        /*0184*/ 	.word	0x000019e0


	//----- nvinfo : EIATTR_EXIT_INSTR_OFFSETS
	.align		4
.L_58:
        /*0188*/ 	.byte	0x04, 0x1c
        /*018a*/ 	.short	(.L_60 - .L_59)


	//   ....[0]....
.L_59:
        /*018c*/ 	.word	0x000019f0


	//----- nvinfo : EIATTR_CRS_STACK_SIZE
	.align		4
.L_60:
        /*0190*/ 	.byte	0x04, 0x1e
        /*0192*/ 	.short	(.L_62 - .L_61)
.L_61:
        /*0194*/ 	.word	0x00000000


	//----- nvinfo : EIATTR_CBANK_PARAM_SIZE
	.align		4
.L_62:
        /*0198*/ 	.byte	0x03, 0x19
        /*019a*/ 	.short	0x005c


	//----- nvinfo : EIATTR_PARAM_CBANK
	.align		4
        /*019c*/ 	.byte	0x04, 0x0a
        /*019e*/ 	.short	(.L_64 - .L_63)
	.align		4
.L_63:
        /*01a0*/ 	.word	index@(.nv.constant0._Z7computefiifffffffffffffPffffff)
        /*01a4*/ 	.short	0x0380
        /*01a6*/ 	.short	0x005c


	//----- nvinfo : EIATTR_SW_WAR
	.align		4
.L_64:
        /*01a8*/ 	.byte	0x04, 0x36
        /*01aa*/ 	.short	(.L_66 - .L_65)
.L_65:
        /*01ac*/ 	.word	0x00000008
.L_66:


//--------------------- .nv.callgraph             --------------------------
	.section	.nv.callgraph,"",@"SHT_CUDA_CALLGRAPH"
	.align	4
	.sectionentsize	8
	.align		4
        /*0000*/ 	.word	0x00000000
	.align		4
        /*0004*/ 	.word	0xffffffff
	.align		4
        /*0008*/ 	.word	index@(_Z7computefiifffffffffffffPffffff)
	.align		4
        /*000c*/ 	.word	index@(vprintf)
	.align		4
        /*0010*/ 	.word	0x00000000
	.align		4
        /*0014*/ 	.word	0xfffffffe
	.align		4
        /*0018*/ 	.word	0x00000000
	.align		4
        /*001c*/ 	.word	0xfffffffd
	.align		4
        /*0020*/ 	.word	0x00000000
	.align		4
        /*0024*/ 	.word	0xfffffffc


//--------------------- .nv.constant4             --------------------------
	.section	.nv.constant4,"a",@progbits
	.align	8
	.align		8
.nv.constant4:
        /*0000*/ 	.dword	vprintf
	.align		8
        /*0008*/ 	.dword	$str


//--------------------- .text._Z7computefiifffffffffffffPffffff --------------------------
	.section	.text._Z7computefiifffffffffffffPffffff,"ax",@progbits
	.align	128
        .global         _Z7computefiifffffffffffffPffffff
        .type           _Z7computefiifffffffffffffPffffff,@function
        .size           _Z7computefiifffffffffffffPffffff,(.L_x_29 - _Z7computefiifffffffffffffPffffff)
        .other          _Z7computefiifffffffffffffPffffff,@"STO_CUDA_ENTRY STV_DEFAULT"
_Z7computefiifffffffffffffPffffff:
.text._Z7computefiifffffffffffffPffffff:
[----:B------:R-:W0:Y:S01]  /*0000*/  LDC R1, c[0x0][0x37c] ;  /* 0x0000df00ff017b82 */ /* 0x000e220000000800 */
[----:B------:R-:W1:Y:S01]  /*0010*/  LDCU UR6, c[0x0][0x384] ;  /* 0x00007080ff0677ac */ /* 0x000e620008000800 */
[----:B0-----:R-:W-:Y:S01]  /*0020*/  IADD3 R1, PT, PT, R1, -0x8, RZ ;  /* 0xfffffff801017810 */ /* 0x001fe20007ffe0ff */
[----:B------:R-:W0:Y:S01]  /*0030*/  LDCU UR4, c[0x0][0x2f8] ;  /* 0x00005f00ff0477ac */ /* 0x000e220008000800 */
[----:B------:R-:W2:Y:S01]  /*0040*/  LDCU UR7, c[0x0][0x380] ;  /* 0x00007000ff0777ac */ /* 0x000ea20008000800 */
[----:B------:R-:W3:Y:S01]  /*0050*/  LDCU UR5, c[0x0][0x2fc] ;  /* 0x00005f80ff0577ac */ /* 0x000ee20008000800 */
[----:B-1----:R-:W-:Y:S01]  /*0060*/  UISETP.GE.AND UP0, UPT, UR6, 0x1, UPT ;  /* 0x000000010600788c */ /* 0x002fe2000bf06270 */
[----:B0-----:R-:W-:Y:S02]  /*0070*/  IADD3 R6, P0, PT, R1, UR4, RZ ;  /* 0x0000000401067c10 */ /* 0x001fe4000ff1e0ff */
[----:B--2---:R-:W-:Y:S02]  /*0080*/  MOV R0, UR7 ;  /* 0x0000000700007c02 */ /* 0x004fe40008000f00 */
[----:B---3--:R-:W-:-:S04]  /*0090*/  IADD3.X R7, PT, PT, RZ, UR5, RZ, P0, !PT ;  /* 0x00000005ff077c10 */ /* 0x008fc800087fe4ff */
[----:B------:R-:W-:Y:S05]  /*00a0*/  BRA.U !UP0, `(.L_x_0) ;  /* 0x00000019082c7547 */ /* 0x000fea000b800000 */
[----:B------:R-:W0:Y:S02]  /*00b0*/  LDC.64 R2, c[0x0][0x3a0] ;  /* 0x0000e800ff027b82 */ /* 0x000e240000000a00 */
[----:B0-----:R-:W-:-:S04]  /*00c0*/  FMUL R3, R3, 1.20319997232178790400e+19 ;  /* 0x5f26fa4003037820 */ /* 0x001fc80000400000 */
[----:B------:R-:W-:-:S05]  /*00d0*/  FFMA R2, R2, 1.5160000533566420078e-13, R3 ;  /* 0x2a2aafba02027823 */ /* 0x000fca0000000003 */
[C---:B------:R-:W-:Y:S02]  /*00e0*/  FMNMX R3, |R2|.reuse, 1.0342999659724275238e-36, !PT ;  /* 0x03affa1e02037809 */ /* 0x040fe40007800200 */
[C---:B------:R-:W-:Y:S02]  /*00f0*/  FSETP.GT.AND P2, PT, |R2|.reuse, 1.0342999659724275238e-36, PT ;  /* 0x03affa1e0200780b */ /* 0x040fe40003f44200 */
[----:B------:R-:W0:Y:S02]  /*0100*/  MUFU.RCP R4, R3 ;  /* 0x0000000300047308 */ /* 0x000e240000001000 */
[----:B------:R-:W-:-:S06]  /*0110*/  FSEL R0, |R2|, 1.0342999659724275238e-36, !P2 ;  /* 0x03affa1e02007808 */ /* 0x000fcc0005000200 */
[----:B------:R-:W1:Y:S01]  /*0120*/  FCHK P0, R0, R3 ;  /* 0x0000000300007302 */ /* 0x000e620000000000 */
[----:B0-----:R-:W-:-:S04]  /*0130*/  FFMA R5, -R3, R4, 1 ;  /* 0x3f80000003057423 */ /* 0x001fc80000000104 */
[----:B------:R-:W-:-:S04]  /*0140*/  FFMA R5, R4, R5, R4 ;  /* 0x0000000504057223 */ /* 0x000fc80000000004 */
[----:B------:R-:W-:-:S04]  /*0150*/  FFMA R4, R0, R5, RZ ;  /* 0x0000000500047223 */ /* 0x000fc800000000ff */
[----:B------:R-:W-:-:S04]  /*0160*/  FFMA R8, -R3, R4, R0 ;  /* 0x0000000403087223 */ /* 0x000fc80000000100 */
[----:B------:R-:W-:Y:S01]  /*0170*/  FFMA R4, R5, R8, R4 ;  /* 0x0000000805047223 */ /* 0x000fe20000000004 */
[----:B-1----:R-:W-:Y:S06]  /*0180*/  @!P0 BRA `(.L_x_1) ;  /* 0x00000000000c8947 */ /* 0x002fec0003800000 */
[----:B------:R-:W-:-:S07]  /*0190*/  MOV R4, 0x1b0 ;  /* 0x000001b000047802 */ /* 0x000fce0000000f00 */
[----:B------:R-:W-:Y:S05]  /*01a0*/  CALL.REL.NOINC `($__internal_0_$__cuda_sm3x_div_rn_noftz_f32_slowpath) ;  /* 0x0000001800147944 */ /* 0x000fea0003c00000 */
[----:B------:R-:W-:-:S07]  /*01b0*/  MOV R4, R0 ;  /* 0x0000000000047202 */ /* 0x000fce0000000f00 */
.L_x_1:
[----:B------:R-:W-:Y:S02]  /*01c0*/  HFMA2 R3, -RZ, RZ, 0.89990234375, 10328 ;  /* 0x3b33710bff037431 */ /* 0x000fe400000001ff */
[----:B------:R-:W-:Y:S01]  /*01d0*/  FMUL R0, R4, R4 ;  /* 0x0000000404007220 */ /* 0x000fe20000400000 */
[----:B------:R-:W-:Y:S01]  /*01e0*/  MOV R8, 0x3fd774eb ;  /* 0x3fd774eb00087802 */ /* 0x000fe20000000f00 */
[----:B------:R-:W-:Y:S01]  /*01f0*/  HFMA2 R5, -RZ, RZ, 1.5048828125, 33.21875 ;  /* 0x3e055027ff057431 */ /* 0x000fe200000001ff */
[----:B------:R-:W-:Y:S01]  /*0200*/  FSETP.NEU.AND P0, PT, |R2|, 1.0342999659724275238e-36, PT ;  /* 0x03affa1e0200780b */ /* 0x000fe20003f0d200 */
[----:B------:R-:W0:Y:S01]  /*0210*/  LDCU UR4, c[0x0][0x39c] ;  /* 0x00007380ff0477ac */ /* 0x000e220008000800 */
[----:B------:R-:W-:-:S04]  /*0220*/  FFMA R3, R0, R3, -0.015681877732276916504 ;  /* 0xbc80774800037423 */ /* 0x000fc80000000003 */
[----:B------:R-:W-:-:S04]  /*0230*/  FFMA R3, R0, R3, 0.042200751602649688721 ;  /* 0x3d2cdab200037423 */ /* 0x000fc80000000003 */
[----:B------:R-:W-:-:S04]  /*0240*/  FFMA R3, R0, R3, -0.074792981147766113281 ;  /* 0xbd992d1000037423 */ /* 0x000fc80000000003 */
[----:B------:R-:W-:-:S04]  /*0250*/  FFMA R3, R0, R3, 0.10640415549278259277 ;  /* 0x3dd9ea6c00037423 */ /* 0x000fc80000000003 */
[----:B------:R-:W-:-:S04]  /*0260*/  FFMA R3, R0, R3, -0.14207722246646881104 ;  /* 0xbe117cb100037423 */ /* 0x000fc80000000003 */
[----:B------:R-:W-:-:S04]  /*0270*/  FFMA R3, R0, R3, 0.19993925094604492188 ;  /* 0x3e4cbce000037423 */ /* 0x000fc80000000003 */
[----:B------:R-:W-:-:S04]  /*0280*/  FFMA R3, R0, R3, -0.33333197236061096191 ;  /* 0xbeaaaa7d00037423 */ /* 0x000fc80000000003 */
[----:B------:R-:W-:-:S04]  /*0290*/  FMUL R3, R0, R3 ;  /* 0x0000000300037220 */ /* 0x000fc80000400000 */
[----:B------:R-:W-:Y:S01]  /*02a0*/  FFMA R3, R3, R4, R4 ;  /* 0x0000000403037223 */ /* 0x000fe20000000004 */
[----:B------:R-:W-:-:S03]  /*02b0*/  FADD R4, |R2|, 1.0342999659724275238e-36 ;  /* 0x03affa1e02047421 */ /* 0x000fc60000000200 */
[C-C-:B------:R-:W-:Y:S01]  /*02c0*/  FFMA R0, R8.reuse, 0.93318945169448852539, R3.reuse ;  /* 0x3f6ee58108007823 */ /* 0x140fe20000000003 */
[----:B------:R-:W-:-:S05]  /*02d0*/  @!P2 FFMA R0, R8, 1.8663789033889770508, -R3 ;  /* 0x3feee5810800a823 */ /* 0x000fca0000000803 */
[----:B------:R-:W-:Y:S02]  /*02e0*/  FSEL R3, R0, 2.3561944961547851562, P0 ;  /* 0x4016cbe400037808 */ /* 0x000fe40000000000 */
[----:B------:R-:W-:Y:S02]  /*02f0*/  FSETP.NAN.AND P0, PT, R4, R4, PT ;  /* 0x000000040400720b */ /* 0x000fe40003f08000 */
[----:B------:R-:W-:-:S04]  /*0300*/  LOP3.LUT R3, R3, 0x80000000, R2, 0xb8, !PT ;  /* 0x8000000003037812 */ /* 0x000fc800078eb802 */
[----:B------:R-:W-:-:S04]  /*0310*/  FSEL R3, R4, R3, P0 ;  /* 0x0000000304037208 */ /* 0x000fc80000000000 */
[----:B------:R-:W-:-:S13]  /*0320*/  FSETP.GEU.AND P0, PT, R3, 1.175494350822287508e-38, PT ;  /* 0x008000000300780b */ /* 0x000fda0003f0e000 */
[----:B------:R-:W-:-:S04]  /*0330*/  @!P0 FMUL R3, R3, 8388608 ;  /* 0x4b00000003038820 */ /* 0x000fc80000400000 */
[----:B------:R-:W-:-:S05]  /*0340*/  VIADD R0, R3, 0xc0d55555 ;  /* 0xc0d5555503007836 */ /* 0x000fca0000000000 */
[----:B------:R-:W-:-:S04]  /*0350*/  LOP3.LUT R2, R0, 0xff800000, RZ, 0xc0, !PT ;  /* 0xff80000000027812 */ /* 0x000fc800078ec0ff */
[----:B------:R-:W-:-:S05]  /*0360*/  IADD3 R0, PT, PT, R3, -R2, RZ ;  /* 0x8000000203007210 */ /* 0x000fca0007ffe0ff */
[----:B------:R-:W-:Y:S01]  /*0370*/  FADD R4, R0, -1 ;  /* 0xbf80000000047421 */ /* 0x000fe20000000000 */
[----:B------:R-:W-:Y:S02]  /*0380*/  FSEL R0, RZ, -23, P0 ;  /* 0xc1b80000ff007808 */ /* 0x000fe40000000000 */
[----:B------:R-:W-:Y:S01]  /*0390*/  ISETP.GT.U32.AND P0, PT, R3, 0x7f7fffff, PT ;  /* 0x7f7fffff0300780c */ /* 0x000fe20003f04070 */
[----:B------:R-:W-:-:S04]  /*03a0*/  FFMA R5, R4, -R5, 0.14084610342979431152 ;  /* 0x3e1039f604057423 */ /* 0x000fc80000000805 */
[----:B------:R-:W-:-:S04]  /*03b0*/  FFMA R5, R4, R5, -0.12148627638816833496 ;  /* 0xbdf8cdcc04057423 */ /* 0x000fc80000000005 */
[----:B------:R-:W-:-:S04]  /*03c0*/  FFMA R5, R4, R5, 0.13980610668659210205 ;  /* 0x3e0f295504057423 */ /* 0x000fc80000000005 */
[----:B------:R-:W-:-:S04]  /*03d0*/  FFMA R5, R4, R5, -0.16684235632419586182 ;  /* 0xbe2ad8b904057423 */ /* 0x000fc80000000005 */
[----:B------:R-:W-:-:S04]  /*03e0*/  FFMA R5, R4, R5, 0.20012299716472625732 ;  /* 0x3e4ced0b04057423 */ /* 0x000fc80000000005 */
[----:B------:R-:W-:-:S04]  /*03f0*/  FFMA R5, R4, R5, -0.24999669194221496582 ;  /* 0xbe7fff2204057423 */ /* 0x000fc80000000005 */
[----:B------:R-:W-:-:S04]  /*0400*/  FFMA R5, R4, R5, 0.33333182334899902344 ;  /* 0x3eaaaa7804057423 */ /* 0x000fc80000000005 */
[C---:B------:R-:W-:Y:S01]  /*0410*/  FFMA R9, R4.reuse, R5, -0.5 ;  /* 0xbf00000004097423 */ /* 0x040fe20000000005 */
[----:B------:R-:W-:Y:S02]  /*0420*/  I2FP.F32.S32 R5, R2 ;  /* 0x0000000200057245 */ /* 0x000fe40000201400 */
[----:B------:R-:W-:Y:S01]  /*0430*/  MOV R2, 0x7f800000 ;  /* 0x7f80000000027802 */ /* 0x000fe20000000f00 */
[C---:B------:R-:W-:Y:S02]  /*0440*/  FMUL R9, R4.reuse, R9 ;  /* 0x0000000904097220 */ /* 0x040fe40000400000 */
[----:B------:R-:W-:Y:S01]  /*0450*/  FFMA R0, R5, 1.1920928955078125e-07, R0 ;  /* 0x3400000005007823 */ /* 0x000fe20000000000 */
[----:B0-----:R-:W-:Y:S01]  /*0460*/  MOV R5, UR4 ;  /* 0x0000000400057c02 */ /* 0x001fe20008000f00 */
[----:B------:R-:W-:-:S04]  /*0470*/  FFMA R9, R4, R9, R4 ;  /* 0x0000000904097223 */ /* 0x000fc80000000004 */
[----:B------:R-:W-:Y:S01]  /*0480*/  FFMA R0, R0, 0.69314718246459960938, R9 ;  /* 0x3f31721800007823 */ /* 0x000fe20000000009 */
[C---:B------:R-:W-:Y:S01]  /*0490*/  @P0 FFMA R0, R3.reuse, R2, +INF ;  /* 0x7f80000003000423 */ /* 0x040fe20000000002 */
[----:B------:R-:W-:-:S04]  /*04a0*/  FSETP.NEU.AND P0, PT, R3, RZ, PT ;  /* 0x000000ff0300720b */ /* 0x000fc80003f0d000 */
[----:B------:R-:W-:-:S04]  /*04b0*/  FSEL R4, R0, -INF , P0 ;  /* 0xff80000000047808 */ /* 0x000fc80000000000 */
[----:B------:R-:W0:Y:S08]  /*04c0*/  MUFU.RCP R0, R4 ;  /* 0x0000000400007308 */ /* 0x000e300000001000 */
[----:B------:R-:W1:Y:S01]  /*04d0*/  FCHK P0, R5, R4 ;  /* 0x0000000405007302 */ /* 0x000e620000000000 */
[----:B0-----:R-:W-:-:S04]  /*04e0*/  FFMA R3, -R4, R0, 1 ;  /* 0x3f80000004037423 */ /* 0x001fc80000000100 */
[----:B------:R-:W-:-:S04]  /*04f0*/  FFMA R0, R0, R3, R0 ;  /* 0x0000000300007223 */ /* 0x000fc80000000000 */
[----:B------:R-:W-:-:S04]  /*0500*/  FFMA R3, R0, UR4, RZ ;  /* 0x0000000400037c23 */ /* 0x000fc800080000ff */
[----:B------:R-:W-:-:S04]  /*0510*/  FFMA R2, -R4, R3, UR4 ;  /* 0x0000000404027e23 */ /* 0x000fc80008000103 */
[----:B------:R-:W-:Y:S01]  /*0520*/  FFMA R0, R0, R2, R3 ;  /* 0x0000000200007223 */ /* 0x000fe20000000003 */
[----:B-1----:R-:W-:Y:S06]  /*0530*/  @!P0 BRA `(.L_x_2) ;  /* 0x0000000000108947 */ /* 0x002fec0003800000 */
[----:B------:R-:W0:Y:S01]  /*0540*/  LDC R0, c[0x0][0x39c] ;  /* 0x0000e700ff007b82 */ /* 0x000e220000000800 */
[----:B------:R-:W-:Y:S02]  /*0550*/  MOV R3, R4 ;  /* 0x0000000400037202 */ /* 0x000fe40000000f00 */
[----:B------:R-:W-:-:S07]  /*0560*/  MOV R4, 0x580 ;  /* 0x0000058000047802 */ /* 0x000fce0000000f00 */
[----:B0-----:R-:W-:Y:S05]  /*0570*/  CALL.REL.NOINC `($__internal_0_$__cuda_sm3x_div_rn_noftz_f32_slowpath) ;  /* 0x0000001400207944 */ /* 0x001fea0003c00000 */
.L_x_2:
[----:B------:R-:W0:Y:S01]  /*0580*/  LDCU UR4, c[0x0][0x398] ;  /* 0x00007300ff0477ac */ /* 0x000e220008000800 */
[----:B------:R-:W-:Y:S01]  /*0590*/  IMAD.MOV.U32 R3, RZ, RZ, 0x42fc0000 ;  /* 0x42fc0000ff037424 */ /* 0x000fe200078e00ff */
[----:B------:R-:W1:Y:S01]  /*05a0*/  LDC R5, c[0x0][0x38c] ;  /* 0x0000e300ff057b82 */ /* 0x000e620000000800 */
[----:B------:R-:W2:Y:S01]  /*05b0*/  LDCU.64 UR6, c[0x0][0x390] ;  /* 0x00007200ff0677ac */ /* 0x000ea20008000a00 */
[----:B0-----:R-:W-:Y:S01]  /*05c0*/  FADD R0, -R0, UR4 ;  /* 0x0000000400007e21 */ /* 0x001fe20008000100 */
[----:B------:R-:W-:Y:S02]  /*05d0*/  UMOV UR4, 0x2a421527 ;  /* 0x2a42152700047882 */ /* 0x000fe40000000000 */
[----:B------:R-:W-:Y:S01]  /*05e0*/  MOV R4, UR4 ;  /* 0x0000000400047c02 */ /* 0x000fe20008000f00 */
[----:B--2---:R-:W-:-:S04]  /*05f0*/  FADD R0, R0, UR7 ;  /* 0x0000000700007e21 */ /* 0x004fc80008000000 */
[----:B------:R-:W-:-:S04]  /*0600*/  FMUL R0, RZ, R0 ;  /* 0x00000000ff007220 */ /* 0x000fc80000400000 */
[----:B------:R-:W-:-:S06]  /*0610*/  FMUL R2, |R0|, 1.4426950216293334961 ;  /* 0x3fb8aa3b00027820 */ /* 0x000fcc0000400200 */
[----:B------:R-:W0:Y:S02]  /*0620*/  FRND.TRUNC R2, R2 ;  /* 0x0000000200027307 */ /* 0x000e24000020d000 */
[----:B0-----:R-:W-:Y:S02]  /*0630*/  FSETP.GT.AND P0, PT, |R2|, 126, PT ;  /* 0x42fc00000200780b */ /* 0x001fe40003f04200 */
[----:B------:R-:W-:-:S04]  /*0640*/  LOP3.LUT R3, R3, 0x80000000, R2, 0xb8, !PT ;  /* 0x8000000003037812 */ /* 0x000fc800078eb802 */
[----:B------:R-:W-:-:S05]  /*0650*/  FSEL R3, R3, R2, P0 ;  /* 0x0000000203037208 */ /* 0x000fca0000000000 */
[----:B------:R-:W-:-:S04]  /*0660*/  FFMA R0, R3, -0.69314718246459960938, |R0| ;  /* 0xbf31721803007823 */ /* 0x000fc80000000400 */
[C---:B------:R-:W-:Y:S01]  /*0670*/  FFMA R0, R3.reuse, 1.9046542121259335545e-09, R0 ;  /* 0x3102e30803007823 */ /* 0x040fe20000000000 */
[----:B------:R-:W-:-:S03]  /*0680*/  FADD R3, R3, 12583037 ;  /* 0x4b40007d03037421 */ /* 0x000fc60000000000 */
[----:B------:R-:W-:Y:S02]  /*0690*/  FMUL R0, R0, 1.4426950216293334961 ;  /* 0x3fb8aa3b00007820 */ /* 0x000fe40000400000 */
[----:B------:R-:W-:-:S04]  /*06a0*/  SHF.L.U32 R3, R3, 0x17, RZ ;  /* 0x0000001703037819 */ /* 0x000fc800000006ff */
[----:B------:R-:W0:Y:S02]  /*06b0*/  MUFU.EX2 R0, R0 ;  /* 0x0000000000007308 */ /* 0x000e240000000800 */
[----:B0-----:R-:W-:-:S06]  /*06c0*/  FMUL R3, R3, R0 ;  /* 0x0000000003037220 */ /* 0x001fcc0000400000 */
[----:B------:R-:W0:Y:S02]  /*06d0*/  MUFU.RCP R2, R3 ;  /* 0x0000000300027308 */ /* 0x000e240000001000 */
[----:B0-----:R-:W-:-:S04]  /*06e0*/  FMUL.FTZ R2, R2, 0.125 ;  /* 0x3e00000002027820 */ /* 0x001fc80000410000 */
[----:B------:R-:W-:-:S04]  /*06f0*/  FFMA R2, R3, 2, R2 ;  /* 0x4000000003027823 */ /* 0x000fc80000000002 */
[----:B-1----:R-:W-:-:S04]  /*0700*/  FFMA R3, R2, UR6, R5 ;  /* 0x0000000602037c23 */ /* 0x002fc80008000005 */
[----:B------:R-:W0:Y:S08]  /*0710*/  MUFU.RCP R2, R3 ;  /* 0x0000000300027308 */ /* 0x000e300000001000 */
[----:B------:R-:W1:Y:S01]  /*0720*/  FCHK P0, R4, R3 ;  /* 0x0000000304007302 */ /* 0x000e620000000000 */
[----:B0-----:R-:W-:-:S04]  /*0730*/  FFMA R5, -R3, R2, 1 ;  /* 0x3f80000003057423 */ /* 0x001fc80000000102 */
[----:B------:R-:W-:-:S04]  /*0740*/  FFMA R0, R2, R5, R2 ;  /* 0x0000000502007223 */ /* 0x000fc80000000002 */
[----:B------:R-:W-:-:S04]  /*0750*/  FFMA R5, R0, 1.7238000035637440766e-13, RZ ;  /* 0x2a42152700057823 */ /* 0x000fc800000000ff */
[----:B------:R-:W-:-:S04]  /*0760*/  FFMA R2, -R3, R5, 1.7238000035637440766e-13 ;  /* 0x2a42152703027423 */ /* 0x000fc80000000105 */
[----:B------:R-:W-:Y:S01]  /*0770*/  FFMA R5, R0, R2, R5 ;  /* 0x0000000200057223 */ /* 0x000fe20000000005 */
[----:B-1----:R-:W-:Y:S06]  /*0780*/  @!P0 BRA `(.L_x_3) ;  /* 0x0000000000108947 */ /* 0x002fec0003800000 */
[----:B------:R-:W-:Y:S01]  /*0790*/  HFMA2 R0, -RZ, RZ, 0.04888916015625, 0.00125789642333984375 ;  /* 0x2a421527ff007431 */ /* 0x000fe200000001ff */
[----:B------:R-:W-:-:S07]  /*07a0*/  MOV R4, 0x7c0 ;  /* 0x000007c000047802 */ /* 0x000fce0000000f00 */
[----:B------:R-:W-:Y:S05]  /*07b0*/  CALL.REL.NOINC `($__internal_0_$__cuda_sm3x_div_rn_noftz_f32_slowpath) ;  /* 0x0000001000907944 */ /* 0x000fea0003c00000 */
[----:B------:R-:W-:-:S07]  /*07c0*/  MOV R5, R0 ;  /* 0x0000000000057202 */ /* 0x000fce0000000f00 */
.L_x_3:
[----:B------:R-:W0:Y:S02]  /*07d0*/  LDC.64 R10, c[0x0][0x3a8] ;  /* 0x0000ea00ff0a7b82 */ /* 0x000e240000000a00 */
[----:B0-----:R-:W0:Y:S08]  /*07e0*/  MUFU.RCP R0, R11 ;  /* 0x0000000b00007308 */ /* 0x001e300000001000 */
[----:B------:R-:W1:Y:S01]  /*07f0*/  FCHK P0, R10, R11 ;  /* 0x0000000b0a007302 */ /* 0x000e620000000000 */
[----:B0-----:R-:W-:-:S04]  /*0800*/  FFMA R3, R0, -R11, 1 ;  /* 0x3f80000000037423 */ /* 0x001fc8000000080b */
[----:B------:R-:W-:-:S04]  /*0810*/  FFMA R3, R0, R3, R0 ;  /* 0x0000000300037223 */ /* 0x000fc80000000000 */
[----:B------:R-:W-:-:S04]  /*0820*/  FFMA R9, R3, R10, RZ ;  /* 0x0000000a03097223 */ /* 0x000fc800000000ff */
[----:B------:R-:W-:-:S04]  /*0830*/  FFMA R0, R9, -R11, R10 ;  /* 0x8000000b09007223 */ /* 0x000fc8000000000a */
[----:B------:R-:W-:Y:S01]  /*0840*/  FFMA R3, R3, R0, R9 ;  /* 0x0000000003037223 */ /* 0x000fe20000000009 */
[----:B-1----:R-:W-:Y:S06]  /*0850*/  @!P0 BRA `(.L_x_4) ;  /* 0x0000000000148947 */ /* 0x002fec0003800000 */
[----:B------:R-:W0:Y:S01]  /*0860*/  LDC R0, c[0x0][0x3a8] ;  /* 0x0000ea00ff007b82 */ /* 0x000e220000000800 */
[----:B------:R-:W-:-:S07]  /*0870*/  MOV R4, 0x8a0 ;  /* 0x000008a000047802 */ /* 0x000fce0000000f00 */
[----:B------:R-:W1:Y:S02]  /*0880*/  LDC R3, c[0x0][0x3ac] ;  /* 0x0000eb00ff037b82 */ /* 0x000e640000000800 */
[----:B01----:R-:W-:Y:S05]  /*0890*/  CALL.REL.NOINC `($__internal_0_$__cuda_sm3x_div_rn_noftz_f32_slowpath) ;  /* 0x0000001000587944 */ /* 0x003fea0003c00000 */
[----:B------:R-:W-:-:S07]  /*08a0*/  MOV R3, R0 ;  /* 0x0000000000037202 */ /* 0x000fce0000000f00 */
.L_x_4:
[----:B------:R-:W0:Y:S01]  /*08b0*/  LDC.64 R8, c[0x0][0x3b0] ;  /* 0x0000ec00ff087b82 */ /* 0x000e220000000a00 */
[----:B------:R-:W-:Y:S01]  /*08c0*/  UMOV UR5, 0xf737324 ;  /* 0x0f73732400057882 */ /* 0x000fe20000000000 */
[----:B------:R-:W1:Y:S01]  /*08d0*/  LDCU UR4, c[0x0][0x388] ;  /* 0x00007100ff0477ac */ /* 0x000e620008000800 */
[----:B------:R-:W-:-:S05]  /*08e0*/  MOV R13, UR5 ;  /* 0x00000005000d7c02 */ /* 0x000fca0008000f00 */
[----:B------:R-:W2:Y:S01]  /*08f0*/  LDC R10, c[0x0][0x3cc] ;  /* 0x0000f300ff0a7b82 */ /* 0x000ea20000000800 */
[----:B-1----:R-:W-:Y:S01]  /*0900*/  UISETP.GE.AND UP0, UPT, UR4, 0x1, UPT ;  /* 0x000000010400788c */ /* 0x002fe2000bf06270 */
[----:B0-----:R-:W-:-:S04]  /*0910*/  FADD R2, R3, R8 ;  /* 0x0000000803027221 */ /* 0x001fc80000000000 */
[----:B------:R-:W-:Y:S01]  /*0920*/  FFMA R2, R9, -1.22249997574643792652e+36, R2 ;  /* 0xfb6b71e709027823 */ /* 0x000fe20000000002 */
[----:B------:R-:W-:Y:S01]  /*0930*/  HFMA2 R9, -RZ, RZ, 1.5048828125, 33.21875 ;  /* 0x3e055027ff097431 */ /* 0x000fe200000001ff */
[----:B--2---:R-:W0:Y:S03]  /*0940*/  MUFU.RCP R8, R10 ;  /* 0x0000000a00087308 */ /* 0x004e260000001000 */
[----:B------:R-:W-:-:S05]  /*0950*/  FSETP.GEU.AND P0, PT, R2, 1.175494350822287508e-38, PT ;  /* 0x008000000200780b */ /* 0x000fca0003f0e000 */
[----:B------:R-:W1:Y:S08]  /*0960*/  FCHK P1, R13, R10 ;  /* 0x0000000a0d007302 */ /* 0x000e700000020000 */
[----:B------:R-:W-:Y:S01]  /*0970*/  @!P0 FMUL R2, R2, 8388608 ;  /* 0x4b00000002028820 */ /* 0x000fe20000400000 */
[----:B0-----:R-:W-:-:S04]  /*0980*/  FFMA R11, R8, -R10, 1 ;  /* 0x3f800000080b7423 */ /* 0x001fc8000000080a */
[C---:B------:R-:W-:Y:S02]  /*0990*/  IADD3 R0, PT, PT, R2.reuse, -0x3f2aaaab, RZ ;  /* 0xc0d5555502007810 */ /* 0x040fe40007ffe0ff */
[----:B------:R-:W-:Y:S02]  /*09a0*/  FSETP.NEU.AND P2, PT, R2, RZ, PT ;  /* 0x000000ff0200720b */ /* 0x000fe40003f4d000 */
[----:B------:R-:W-:-:S05]  /*09b0*/  LOP3.LUT R3, R0, 0xff800000, RZ, 0xc0, !PT ;  /* 0xff80000000037812 */ /* 0x000fca00078ec0ff */
[----:B------:R-:W-:Y:S01]  /*09c0*/  IMAD.IADD R0, R2, 0x1, -R3 ;  /* 0x0000000102007824 */ /* 0x000fe200078e0a03 */
[----:B------:R-:W-:-:S03]  /*09d0*/  I2FP.F32.S32 R3, R3 ;  /* 0x0000000300037245 */ /* 0x000fc60000201400 */
[----:B------:R-:W-:Y:S01]  /*09e0*/  FADD R4, R0, -1 ;  /* 0xbf80000000047421 */ /* 0x000fe20000000000 */
[----:B------:R-:W-:Y:S02]  /*09f0*/  FSEL R0, RZ, -23, P0 ;  /* 0xc1b80000ff007808 */ /* 0x000fe40000000000 */
[----:B------:R-:W-:Y:S01]  /*0a00*/  ISETP.GT.U32.AND P0, PT, R2, 0x7f7fffff, PT ;  /* 0x7f7fffff0200780c */ /* 0x000fe20003f04070 */
[----:B------:R-:W-:Y:S02]  /*0a10*/  FFMA R9, R4, -R9, 0.14084610342979431152 ;  /* 0x3e1039f604097423 */ /* 0x000fe40000000809 */
[----:B------:R-:W-:Y:S01]  /*0a20*/  FFMA R3, R3, 1.1920928955078125e-07, R0 ;  /* 0x3400000003037823 */ /* 0x000fe20000000000 */
[----:B------:R-:W-:Y:S01]  /*0a30*/  FFMA R0, R8, R11, R8 ;  /* 0x0000000b08007223 */ /* 0x000fe20000000008 */
[----:B------:R-:W-:Y:S01]  /*0a40*/  FFMA R9, R4, R9, -0.12148627638816833496 ;  /* 0xbdf8cdcc04097423 */ /* 0x000fe20000000009 */
[----:B------:R-:W-:-:S03]  /*0a50*/  MOV R11, 0x7f800000 ;  /* 0x7f800000000b7802 */ /* 0x000fc60000000f00 */
[----:B------:R-:W-:-:S04]  /*0a60*/  FFMA R9, R4, R9, 0.13980610668659210205 ;  /* 0x3e0f295504097423 */ /* 0x000fc80000000009 */
[----:B------:R-:W-:-:S04]  /*0a70*/  FFMA R9, R4, R9, -0.16684235632419586182 ;  /* 0xbe2ad8b904097423 */ /* 0x000fc80000000009 */
[----:B------:R-:W-:-:S04]  /*0a80*/  FFMA R9, R4, R9, 0.20012299716472625732 ;  /* 0x3e4ced0b04097423 */ /* 0x000fc80000000009 */
[----:B------:R-:W-:-:S04]  /*0a90*/  FFMA R9, R4, R9, -0.24999669194221496582 ;  /* 0xbe7fff2204097423 */ /* 0x000fc80000000009 */
[----:B------:R-:W-:-:S04]  /*0aa0*/  FFMA R9, R4, R9, 0.33333182334899902344 ;  /* 0x3eaaaa7804097423 */ /* 0x000fc80000000009 */
[----:B------:R-:W-:-:S04]  /*0ab0*/  FFMA R9, R4, R9, -0.5 ;  /* 0xbf00000004097423 */ /* 0x000fc80000000009 */
[----:B------:R-:W-:-:S04]  /*0ac0*/  FMUL R9, R4, R9 ;  /* 0x0000000904097220 */ /* 0x000fc80000400000 */
[----:B------:R-:W-:-:S04]  /*0ad0*/  FFMA R4, R4, R9, R4 ;  /* 0x0000000904047223 */ /* 0x000fc80000000004 */
[----:B------:R-:W-:Y:S01]  /*0ae0*/  FFMA R9, R3, 0.69314718246459960938, R4 ;  /* 0x3f31721803097823 */ /* 0x000fe20000000004 */
[----:B------:R-:W-:Y:S01]  /*0af0*/  FFMA R3, R0, 1.2003000275794412953e-29, RZ ;  /* 0x0f73732400037823 */ /* 0x000fe200000000ff */
[----:B------:R-:W-:-:S03]  /*0b00*/  @P0 FFMA R9, R2, R11, +INF ;  /* 0x7f80000002090423 */ /* 0x000fc6000000000b */
[----:B------:R-:W-:Y:S02]  /*0b10*/  FFMA R2, R3, -R10, 1.2003000275794412953e-29 ;  /* 0x0f73732403027423 */ /* 0x000fe4000000080a */
[----:B------:R-:W-:Y:S02]  /*0b20*/  FSEL R9, R9, -INF , P2 ;  /* 0xff80000009097808 */ /* 0x000fe40001000000 */
[----:B------:R-:W-:Y:S01]  /*0b30*/  FFMA R0, R0, R2, R3 ;  /* 0x0000000200007223 */ /* 0x000fe20000000003 */
[----:B-1----:R-:W-:Y:S06]  /*0b40*/  @!P1 BRA `(.L_x_5) ;  /* 0x0000000000109947 */ /* 0x002fec0003800000 */
[----:B------:R-:W0:Y:S01]  /*0b50*/  LDC R3, c[0x0][0x3cc] ;  /* 0x0000f300ff037b82 */ /* 0x000e220000000800 */
[----:B------:R-:W-:Y:S02]  /*0b60*/  MOV R0, 0xf737324 ;  /* 0x0f73732400007802 */ /* 0x000fe40000000f00 */
[----:B------:R-:W-:-:S07]  /*0b70*/  MOV R4, 0xb90 ;  /* 0x00000b9000047802 */ /* 0x000fce0000000f00 */
[----:B0-----:R-:W-:Y:S05]  /*0b80*/  CALL.REL.NOINC `($__internal_0_$__cuda_sm3x_div_rn_noftz_f32_slowpath) ;  /* 0x0000000c009c7944 */ /* 0x001fea0003c00000 */
.L_x_5:
[----:B------:R-:W-:Y:S05]  /*0b90*/  BRA.U !UP0, `(.L_x_6) ;  /* 0x0000000508807547 */ /* 0x000fea000b800000 */
[----:B------:R-:W0:Y:S01]  /*0ba0*/  LDC R2, c[0x0][0x3d8] ;  /* 0x0000f600ff027b82 */ /* 0x000e220000000800 */
[----:B------:R-:W1:Y:S01]  /*0bb0*/  LDCU.64 UR6, c[0x0][0x3c0] ;  /* 0x00007800ff0677ac */ /* 0x000e620008000a00 */
[----:B------:R-:W2:Y:S06]  /*0bc0*/  LDCU.64 UR8, c[0x0][0x358] ;  /* 0x00006b00ff0877ac */ /* 0x000eac0008000a00 */
[----:B------:R-:W3:Y:S01]  /*0bd0*/  LDC R5, c[0x0][0x388] ;  /* 0x0000e200ff057b82 */ /* 0x000ee20000000800 */
[----:B------:R-:W-:-:S07]  /*0be0*/  UMOV UR4, URZ ;  /* 0x000000ff00047c82 */ /* 0x000fce0008000000 */
[----:B------:R-:W4:Y:S01]  /*0bf0*/  LDC.64 R8, c[0x0][0x3d0] ;  /* 0x0000f400ff087b82 */ /* 0x000f220000000a00 */
[----:B-1----:R-:W-:-:S04]  /*0c00*/  UIADD3 UR5, UP0, UPT, UR6, 0x20, URZ ;  /* 0x0000002006057890 */ /* 0x002fc8000ff1e0ff */
[----:B------:R-:W-:Y:S01]  /*0c10*/  UIADD3.X UR6, UPT, UPT, URZ, UR7, URZ, UP0, !UPT ;  /* 0x00000007ff067290 */ /* 0x000fe200087fe4ff */
[----:B0-----:R-:W-:-:S04]  /*0c20*/  FADD R2, R2, 1.68300001280000000000e+10 ;  /* 0x507ac95b02027421 */ /* 0x001fc80000000000 */
[----:B------:R-:W-:Y:S01]  /*0c30*/  FADD R2, R2, -1.1496999213142591512e-37 ;  /* 0x821c7d3202027421 */ /* 0x000fe20000000000 */
[C---:B---3--:R-:W-:Y:S02]  /*0c40*/  LOP3.LUT R11, R5.reuse, 0xf, RZ, 0xc0, !PT ;  /* 0x0000000f050b7812 */ /* 0x048fe400078ec0ff */
[----:B------:R-:W-:Y:S02]  /*0c50*/  LOP3.LUT R10, R5, 0x7, RZ, 0xc0, !PT ;  /* 0x00000007050a7812 */ /* 0x000fe400078ec0ff */
[----:B------:R-:W-:Y:S02]  /*0c60*/  IADD3 R3, PT, PT, R11, -0x1, RZ ;  /* 0xffffffff0b037810 */ /* 0x000fe40007ffe0ff */
[----:B------:R-:W-:Y:S01]  /*0c70*/  IADD3 R12, PT, PT, R10, -0x1, RZ ;  /* 0xffffffff0a0c7810 */ /* 0x000fe20007ffe0ff */
[----:B----4-:R-:W-:Y:S01]  /*0c80*/  FADD R4, -R2, R9 ;  /* 0x0000000902047221 */ /* 0x010fe20000000100 */
[----:B------:R-:W-:Y:S01]  /*0c90*/  ISETP.GE.U32.AND P1, PT, R3, 0x7, PT ;  /* 0x000000070300780c */ /* 0x000fe20003f26070 */
[----:B------:R-:W-:Y:S01]  /*0ca0*/  FADD R3, R8, -19.827999114990234375 ;  /* 0xc19e9fbe08037421 */ /* 0x000fe20000000000 */
[----:B------:R-:W-:-:S02]  /*0cb0*/  LOP3.LUT R2, R5, 0x7ffffff0, RZ, 0xc0, !PT ;  /* 0x7ffffff005027812 */ /* 0x000fc400078ec0ff */
[----:B------:R-:W-:Y:S01]  /*0cc0*/  ISETP.GE.U32.AND P0, PT, R12, 0x3, PT ;  /* 0x000000030c00780c */ /* 0x000fe20003f06070 */
[----:B------:R-:W-:Y:S01]  /*0cd0*/  FFMA R0, R3, R0, R4 ;  /* 0x0000000003007223 */ /* 0x000fe20000000004 */
[----:B------:R-:W-:Y:S01]  /*0ce0*/  LOP3.LUT R4, R5, 0x3, RZ, 0xc0, !PT ;  /* 0x0000000305047812 */ /* 0x000fe200078ec0ff */
[----:B--2---:R-:W-:-:S10]  /*0cf0*/  IMAD.MOV R3, RZ, RZ, -R2 ;  /* 0x000000ffff037224 */ /* 0x004fd400078e0a02 */
.L_x_12:
[----:B0-----:R-:W0:Y:S01]  /*0d00*/  LDCU UR7, c[0x0][0x388] ;  /* 0x00007100ff0777ac */ /* 0x001e220008000800 */
[----:B------:R-:W-:Y:S01]  /*0d10*/  HFMA2 R5, -RZ, RZ, 0, 0 ;  /* 0x00000000ff057431 */ /* 0x000fe200000001ff */
[----:B0-----:R-:W-:-:S09]  /*0d20*/  UISETP.GE.U32.AND UP0, UPT, UR7, 0x10, UPT ;  /* 0x000000100700788c */ /* 0x001fd2000bf06070 */
[----:B-1234-:R-:W-:Y:S05]  /*0d30*/  BRA.U !UP0, `(.L_x_7) ;  /* 0x0000000108707547 */ /* 0x01efea000b800000 */
[----:B------:R-:W-:Y:S02]  /*0d40*/  MOV R12, UR5 ;  /* 0x00000005000c7c02 */ /* 0x000fe40008000f00 */
[----:B------:R-:W-:Y:S02]  /*0d50*/  MOV R13, UR6 ;  /* 0x00000006000d7c02 */ /* 0x000fe40008000f00 */
[----:B------:R-:W-:Y:S02]  /*0d60*/  MOV R5, R3 ;  /* 0x0000000300057202 */ /* 0x000fe40000000f00 */
[----:B------:R-:W-:-:S07]  /*0d70*/  MOV R15, 0xf737324 ;  /* 0x0f737324000f7802 */ /* 0x000fce0000000f00 */
.L_x_8:
[----:B------:R-:W-:Y:S01]  /*0d80*/  IADD3 R5, PT, PT, R5, 0x10, RZ ;  /* 0x0000001005057810 */ /* 0x000fe20007ffe0ff */
[----:B0-----:R-:W-:Y:S01]  /*0d90*/  IMAD.MOV.U32 R9, RZ, RZ, R13 ;  /* 0x000000ffff097224 */ /* 0x001fe200078e000d */
[----:B------:R-:W-:Y:S02]  /*0da0*/  MOV R8, R12 ;  /* 0x0000000c00087202 */ /* 0x000fe40000000f00 */
[----:B------:R-:W-:Y:S02]  /*0db0*/  ISETP.NE.AND P2, PT, R5, RZ, PT ;  /* 0x000000ff0500720c */ /* 0x000fe40003f45270 */
[----:B------:R-:W-:Y:S01]  /*0dc0*/  IADD3 R12, P3, PT, R8, 0x40, RZ ;  /* 0x00000040080c7810 */ /* 0x000fe20007f7e0ff */
[----:B------:R0:W-:Y:S03]  /*0dd0*/  STG.E desc[UR8][R8.64+-0x20], R15 ;  /* 0xffffe00f08007986 */ /* 0x0001e6000c101908 */
[----:B------:R-:W-:Y:S01]  /*0de0*/  IADD3.X R13, PT, PT, RZ, R9, RZ, P3, !PT ;  /* 0x00000009ff0d7210 */ /* 0x000fe20001ffe4ff */
[----:B------:R0:W-:Y:S04]  /*0df0*/  STG.E desc[UR8][R8.64+-0x1c], R15 ;  /* 0xffffe40f08007986 */ /* 0x0001e8000c101908 */
        /* <DEDUP_REMOVED lines=13> */
[----:B------:R0:W-:Y:S01]  /*0ed0*/  STG.E desc[UR8][R8.64+0x1c], R15 ;  /* 0x00001c0f08007986 */ /* 0x0001e2000c101908 */
[----:B------:R-:W-:Y:S05]  /*0ee0*/  @P2 BRA `(.L_x_8) ;  /* 0xfffffffc00a42947 */ /* 0x000fea000383ffff */
[----:B------:R-:W-:-:S07]  /*0ef0*/  MOV R5, R2 ;  /* 0x0000000200057202 */ /* 0x000fce0000000f00 */
.L_x_7:
[----:B------:R-:W-:-:S13]  /*0f00*/  ISETP.NE.AND P2, PT, R11, RZ, PT ;  /* 0x000000ff0b00720c */ /* 0x000fda0003f45270 */
[----:B------:R-:W-:Y:S05]  /*0f10*/  @!P2 BRA `(.L_x_9) ;  /* 0x00000000008ca947 */ /* 0x000fea0003800000 */
[----:B------:R-:W-:Y:S01]  /*0f20*/  ISETP.NE.AND P2, PT, R10, RZ, PT ;  /* 0x000000ff0a00720c */ /* 0x000fe20003f45270 */
[----:B------:R-:W-:-:S12]  /*0f30*/  @!P1 BRA `(.L_x_10) ;  /* 0x0000000000309947 */ /* 0x000fd80003800000 */
[----:B0-----:R-:W0:Y:S01]  /*0f40*/  LDC.64 R8, c[0x0][0x3c0] ;  /* 0x0000f000ff087b82 */ /* 0x001e220000000a00 */
[----:B------:R-:W-:Y:S02]  /*0f50*/  HFMA2 R13, -RZ, RZ, 0.0004546642303466796875, 14624 ;  /* 0x0f737324ff0d7431 */ /* 0x000fe400000001ff */
[C---:B0-----:R-:W-:Y:S01]  /*0f60*/  IMAD.WIDE.U32 R8, R5.reuse, 0x4, R8 ;  /* 0x0000000405087825 */ /* 0x041fe200078e0008 */
[----:B------:R-:W-:-:S04]  /*0f70*/  IADD3 R5, PT, PT, R5, 0x8, RZ ;  /* 0x0000000805057810 */ /* 0x000fc80007ffe0ff */
[----:B------:R1:W-:Y:S04]  /*0f80*/  STG.E desc[UR8][R8.64], R13 ;  /* 0x0000000d08007986 */ /* 0x0003e8000c101908 */
[----:B------:R1:W-:Y:S04]  /*0f90*/  STG.E desc[UR8][R8.64+0x4], R13 ;  /* 0x0000040d08007986 */ /* 0x0003e8000c101908 */
[----:B------:R1:W-:Y:S04]  /*0fa0*/  STG.E desc[UR8][R8.64+0x8], R13 ;  /* 0x0000080d08007986 */ /* 0x0003e8000c101908 */
[----:B------:R1:W-:Y:S04]  /*0fb0*/  STG.E desc[UR8][R8.64+0xc], R13 ;  /* 0x00000c0d08007986 */ /* 0x0003e8000c101908 */
[----:B------:R1:W-:Y:S04]  /*0fc0*/  STG.E desc[UR8][R8.64+0x10], R13 ;  /* 0x0000100d08007986 */ /* 0x0003e8000c101908 */
[----:B------:R1:W-:Y:S04]  /*0fd0*/  STG.E desc[UR8][R8.64+0x14], R13 ;  /* 0x0000140d08007986 */ /* 0x0003e8000c101908 */
[----:B------:R1:W-:Y:S04]  /*0fe0*/  STG.E desc[UR8][R8.64+0x18], R13 ;  /* 0x0000180d08007986 */ /* 0x0003e8000c101908 */
[----:B------:R1:W-:Y:S02]  /*0ff0*/  STG.E desc[UR8][R8.64+0x1c], R13 ;  /* 0x00001c0d08007986 */ /* 0x0003e4000c101908 */
.L_x_10:
[----:B------:R-:W-:Y:S05]  /*1000*/  @!P2 BRA `(.L_x_9) ;  /* 0x000000000050a947 */ /* 0x000fea0003800000 */
[----:B------:R-:W-:Y:S01]  /*1010*/  ISETP.NE.AND P2, PT, R4, RZ, PT ;  /* 0x000000ff0400720c */ /* 0x000fe20003f45270 */
[----:B------:R-:W-:-:S12]  /*1020*/  @!P0 BRA `(.L_x_11) ;  /* 0x0000000000208947 */ /* 0x000fd80003800000 */
[----:B01----:R-:W0:Y:S01]  /*1030*/  LDC.64 R8, c[0x0][0x3c0] ;  /* 0x0000f000ff087b82 */ /* 0x003e220000000a00 */
[----:B------:R-:W-:Y:S01]  /*1040*/  MOV R13, 0xf737324 ;  /* 0x0f737324000d7802 */ /* 0x000fe20000000f00 */
[----:B0-----:R-:W-:-:S04]  /*1050*/  IMAD.WIDE.U32 R8, R5, 0x4, R8 ;  /* 0x0000000405087825 */ /* 0x001fc800078e0008 */
[----:B------:R-:W-:Y:S01]  /*1060*/  VIADD R5, R5, 0x4 ;  /* 0x0000000405057836 */ /* 0x000fe20000000000 */
[----:B------:R2:W-:Y:S04]  /*1070*/  STG.E desc[UR8][R8.64], R13 ;  /* 0x0000000d08007986 */ /* 0x0005e8000c101908 */
[----:B------:R2:W-:Y:S04]  /*1080*/  STG.E desc[UR8][R8.64+0x4], R13 ;  /* 0x0000040d08007986 */ /* 0x0005e8000c101908 */
[----:B------:R2:W-:Y:S04]  /*1090*/  STG.E desc[UR8][R8.64+0x8], R13 ;  /* 0x0000080d08007986 */ /* 0x0005e8000c101908 */
[----:B------:R2:W-:Y:S02]  /*10a0*/  STG.E desc[UR8][R8.64+0xc], R13 ;  /* 0x00000c0d08007986 */ /* 0x0005e4000c101908 */
.L_x_11:
[----:B------:R-:W-:Y:S05]  /*10b0*/  @!P2 BRA `(.L_x_9) ;  /* 0x000000000024a947 */ /* 0x000fea0003800000 */
[----:B012---:R-:W0:Y:S01]  /*10c0*/  LDC.64 R8, c[0x0][0x3c0] ;  /* 0x0000f000ff087b82 */ /* 0x007e220000000a00 */
[----:B------:R-:W-:Y:S01]  /*10d0*/  ISETP.NE.AND P2, PT, R4, 0x1, PT ;  /* 0x000000010400780c */ /* 0x000fe20003f45270 */
[----:B------:R-:W-:Y:S02]  /*10e0*/  HFMA2 R13, -RZ, RZ, 0.0004546642303466796875, 14624 ;  /* 0x0f737324ff0d7431 */ /* 0x000fe400000001ff */
[----:B0-----:R-:W-:-:S05]  /*10f0*/  IMAD.WIDE.U32 R8, R5, 0x4, R8 ;  /* 0x0000000405087825 */ /* 0x001fca00078e0008 */
[----:B------:R3:W-:Y:S05]  /*1100*/  STG.E desc[UR8][R8.64], R13 ;  /* 0x0000000d08007986 */ /* 0x0007ea000c101908 */
[----:B------:R-:W-:Y:S05]  /*1110*/  @!P2 BRA `(.L_x_9) ;  /* 0x00000000000ca947 */ /* 0x000fea0003800000 */
[----:B------:R-:W-:Y:S01]  /*1120*/  ISETP.NE.AND P2, PT, R4, 0x2, PT ;  /* 0x000000020400780c */ /* 0x000fe20003f45270 */
[----:B------:R4:W-:-:S12]  /*1130*/  STG.E desc[UR8][R8.64+0x4], R13 ;  /* 0x0000040d08007986 */ /* 0x0009d8000c101908 */
[----:B------:R4:W-:Y:S02]  /*1140*/  @P2 STG.E desc[UR8][R8.64+0x8], R13 ;  /* 0x0000080d08002986 */ /* 0x0009e4000c101908 */
.L_x_9:
[----:B------:R-:W5:Y:S01]  /*1150*/  LDCU UR7, c[0x0][0x384] ;  /* 0x00007080ff0777ac */ /* 0x000f620008000800 */
[----:B------:R-:W-:-:S04]  /*1160*/  UIADD3 UR4, UPT, UPT, UR4, 0x1, URZ ;  /* 0x0000000104047890 */ /* 0x000fc8000fffe0ff */
[----:B-----5:R-:W-:-:S09]  /*1170*/  UISETP.NE.AND UP0, UPT, UR4, UR7, UPT ;  /* 0x000000070400728c */ /* 0x020fd2000bf05270 */
[----:B------:R-:W-:Y:S05]  /*1180*/  BRA.U !UP0, `(.L_x_0) ;  /* 0x0000000508f47547 */ /* 0x000fea000b800000 */
[----:B------:R-:W-:Y:S05]  /*1190*/  BRA `(.L_x_12) ;  /* 0xfffffff800d87947 */ /* 0x000fea000383ffff */
.L_x_6:
[----:B------:R-:W0:Y:S01]  /*11a0*/  LDCU UR5, c[0x0][0x384] ;  /* 0x00007080ff0577ac */ /* 0x000e220008000800 */
[----:B------:R-:W1:Y:S08]  /*11b0*/  LDC.64 R2, c[0x0][0x3b8] ;  /* 0x0000ee00ff027b82 */ /* 0x000e700000000a00 */
[----:B------:R-:W2:Y:S01]  /*11c0*/  LDC R0, c[0x0][0x380] ;  /* 0x0000e000ff007b82 */ /* 0x000ea20000000800 */
[----:B0-----:R-:W-:-:S02]  /*11d0*/  UISETP.GE.U32.AND UP0, UPT, UR5, 0x4, UPT ;  /* 0x000000040500788c */ /* 0x001fc4000bf06070 */
[----:B------:R-:W-:Y:S01]  /*11e0*/  ULOP3.LUT UR6, UR5, 0x3, URZ, 0xc0, !UPT ;  /* 0x0000000305067892 */ /* 0x000fe2000f8ec0ff */
[----:B-1----:R-:W-:-:S04]  /*11f0*/  FADD R3, R2, -R3 ;  /* 0x8000000302037221 */ /* 0x002fc80000000000 */
[----:B------:R-:W-:Y:S02]  /*1200*/  FADD R3, R3, 1.73550003040958659878e+35 ;  /* 0x7a05b2b403037421 */ /* 0x000fe40000000000 */
[----:B------:R-:W-:Y:S05]  /*1210*/  BRA.U !UP0, `(.L_x_13) ;  /* 0x0000000508ac7547 */ /* 0x000fea000b800000 */
[----:B------:R-:W-:Y:S01]  /*1220*/  ULOP3.LUT UR5, UR5, 0x7ffffffc, URZ, 0xc0, !UPT ;  /* 0x7ffffffc05057892 */ /* 0x000fe2000f8ec0ff */
[----:B------:R-:W-:-:S03]  /*1230*/  UMOV UR4, URZ ;  /* 0x000000ff00047c82 */ /* 0x000fc60008000000 */
[----:B------:R-:W-:-:S09]  /*1240*/  UISETP.GT.AND UP0, UPT, UR5, URZ, UPT ;  /* 0x000000ff0500728c */ /* 0x000fd2000bf04270 */
[----:B------:R-:W-:Y:S05]  /*1250*/  BRA.U !UP0, `(.L_x_14) ;  /* 0x0000000508607547 */ /* 0x000fea000b800000 */
[----:B------:R-:W-:Y:S02]  /*1260*/  UIADD3 UR7, UPT, UPT, UR5, -UR4, URZ ;  /* 0x8000000405077290 */ /* 0x000fe4000fffe0ff */
[----:B------:R-:W-:Y:S02]  /*1270*/  UPLOP3.LUT UP0, UPT, UPT, UPT, UPT, 0x80, 0x8 ;  /* 0x000000000008789c */ /* 0x000fe40003f0f070 */
[----:B------:R-:W-:-:S09]  /*1280*/  UISETP.GT.AND UP1, UPT, UR7, 0xc, UPT ;  /* 0x0000000c0700788c */ /* 0x000fd2000bf24270 */
[----:B------:R-:W-:Y:S05]  /*1290*/  BRA.U !UP1, `(.L_x_15) ;  /* 0x0000000109d47547 */ /* 0x000fea000b800000 */
[----:B------:R-:W-:Y:S02]  /*12a0*/  UIADD3 UR7, UPT, UPT, UR5, -0xc, URZ ;  /* 0xfffffff405077890 */ /* 0x000fe4000fffe0ff */
[----:B------:R-:W-:-:S11]  /*12b0*/  UPLOP3.LUT UP0, UPT, UPT, UPT, UPT, 0x40, 0x4 ;  /* 0x000000000004789c */ /* 0x000fd60003f0e870 */
.L_x_16:
[----:B--2---:R-:W-:Y:S01]  /*12c0*/  FADD R0, R5, R0 ;  /* 0x0000000005007221 */ /* 0x004fe20000000000 */
[----:B------:R-:W-:-:S04]  /*12d0*/  UIADD3 UR4, UPT, UPT, UR4, 0x10, URZ ;  /* 0x0000001004047890 */ /* 0x000fc8000fffe0ff */
[----:B------:R-:W-:Y:S01]  /*12e0*/  FSETP.NEU.AND P0, PT, R0, R9, PT ;  /* 0x000000090000720b */ /* 0x000fe20003f0d000 */
[----:B------:R-:W-:-:S12]  /*12f0*/  UISETP.GE.AND UP1, UPT, UR4, UR7, UPT ;  /* 0x000000070400728c */ /* 0x000fd8000bf26270 */
[----:B------:R-:W-:-:S04]  /*1300*/  @!P0 FFMA R0, -RZ, R3, R0 ;  /* 0x00000003ff008223 */ /* 0x000fc80000000100 */
[----:B------:R-:W-:-:S05]  /*1310*/  FADD R0, R0, R5 ;  /* 0x0000000500007221 */ /* 0x000fca0000000000 */
[----:B------:R-:W-:-:S13]  /*1320*/  FSETP.NEU.AND P0, PT, R0, R9, PT ;  /* 0x000000090000720b */ /* 0x000fda0003f0d000 */
        /* <DEDUP_REMOVED lines=42> */
[----:B------:R-:W-:Y:S01]  /*15d0*/  @!P0 FFMA R0, -RZ, R3, R0 ;  /* 0x00000003ff008223 */ /* 0x000fe20000000100 */
[----:B------:R-:W-:Y:S06]  /*15e0*/  BRA.U !UP1, `(.L_x_16) ;  /* 0xfffffffd09347547 */ /* 0x000fec000b83ffff */
.L_x_15:
[----:B------:R-:W-:-:S04]  /*15f0*/  UIADD3 UR7, UPT, UPT, UR5, -UR4, URZ ;  /* 0x8000000405077290 */ /* 0x000fc8000fffe0ff */
[----:B------:R-:W-:-:S09]  /*1600*/  UISETP.GT.AND UP1, UPT, UR7, 0x4, UPT ;  /* 0x000000040700788c */ /* 0x000fd2000bf24270 */
[----:B------:R-:W-:Y:S05]  /*1610*/  BRA.U !UP1, `(.L_x_17) ;  /* 0x0000000109687547 */ /* 0x000fea000b800000 */
[----:B--2---:R-:W-:Y:S01]  /*1620*/  FADD R0, R0, R5 ;  /* 0x0000000500007221 */ /* 0x004fe20000000000 */
[----:B------:R-:W-:Y:S02]  /*1630*/  UIADD3 UR4, UPT, UPT, UR4, 0x8, URZ ;  /* 0x0000000804047890 */ /* 0x000fe4000fffe0ff */
[----:B------:R-:W-:Y:S02]  /*1640*/  UPLOP3.LUT UP0, UPT, UPT, UPT, UPT, 0x40, 0x4 ;  /* 0x000000000004789c */ /* 0x000fe40003f0e870 */
        /* <DEDUP_REMOVED lines=22> */
[----:B------:R-:W-:-:S07]  /*17b0*/  @!P0 FFMA R0, -RZ, R3, R0 ;  /* 0x00000003ff008223 */ /* 0x000fce0000000100 */
.L_x_17:
[----:B------:R-:W-:-:S09]  /*17c0*/  UISETP.NE.OR UP0, UPT, UR4, UR5, UP0 ;  /* 0x000000050400728c */ /* 0x000fd20008705670 */
[----:B------:R-:W-:Y:S05]  /*17d0*/  BRA.U !UP0, `(.L_x_13) ;  /* 0x00000001083c7547 */ /* 0x000fea000b800000 */
.L_x_14:
[----:B--2---:R-:W-:Y:S01]  /*17e0*/  FADD R0, R5, R0 ;  /* 0x0000000005007221 */ /* 0x004fe20000000000 */
[----:B------:R-:W-:-:S04]  /*17f0*/  UIADD3 UR4, UPT, UPT, UR4, 0x4, URZ ;  /* 0x0000000404047890 */ /* 0x000fc8000fffe0ff */
[----:B------:R-:W-:Y:S01]  /*1800*/  FSETP.NEU.AND P0, PT, R0, R9, PT ;  /* 0x000000090000720b */ /* 0x000fe20003f0d000 */
[----:B------:R-:W-:-:S12]  /*1810*/  UISETP.NE.AND UP0, UPT, UR4, UR5, UPT ;  /* 0x000000050400728c */ /* 0x000fd8000bf05270 */
        /* <DEDUP_REMOVED lines=10> */
[----:B------:R-:W-:Y:S06]  /*18c0*/  BRA.U UP0, `(.L_x_14) ;  /* 0xfffffffd00c47547 */ /* 0x000fec000b83ffff */
.L_x_13:
[----:B------:R-:W-:-:S09]  /*18d0*/  UISETP.NE.AND UP0, UPT, UR6, URZ, UPT ;  /* 0x000000ff0600728c */ /* 0x000fd2000bf05270 */
[----:B------:R-:W-:Y:S05]  /*18e0*/  BRA.U !UP0, `(.L_x_0) ;  /* 0x00000001081c7547 */ /* 0x000fea000b800000 */
[----:B------:R-:W-:-:S05]  /*18f0*/  UMOV UR4, URZ ;  /* 0x000000ff00047c82 */ /* 0x000fca0008000000 */
.L_x_18:
[----:B--2---:R-:W-:Y:S01]  /*1900*/  FADD R0, R5, R0 ;  /* 0x0000000005007221 */ /* 0x004fe20000000000 */
[----:B------:R-:W-:-:S04]  /*1910*/  UIADD3 UR4, UPT, UPT, UR4, 0x1, URZ ;  /* 0x0000000104047890 */ /* 0x000fc8000fffe0ff */
[----:B------:R-:W-:Y:S01]  /*1920*/  FSETP.NEU.AND P0, PT, R0, R9, PT ;  /* 0x000000090000720b */ /* 0x000fe20003f0d000 */
[----:B------:R-:W-:-:S12]  /*1930*/  UISETP.NE.AND UP0, UPT, UR4, UR6, UPT ;  /* 0x000000060400728c */ /* 0x000fd8000bf05270 */
[----:B------:R-:W-:Y:S01]  /*1940*/  @!P0 FFMA R0, -RZ, R3, R0 ;  /* 0x00000003ff008223 */ /* 0x000fe20000000100 */
[----:B------:R-:W-:Y:S06]  /*1950*/  BRA.U UP0, `(.L_x_18) ;  /* 0xfffffffd00e87547 */ /* 0x000fec000b83ffff */
.L_x_0:
[----:B--2---:R-:W2:Y:S01]  /*1960*/  F2F.F64.F32 R2, R0 ;  /* 0x0000000000027310 */ /* 0x004ea20000201800 */
[----:B01-34-:R-:W-:Y:S01]  /*1970*/  MOV R8, 0x0 ;  /* 0x0000000000087802 */ /* 0x01bfe20000000f00 */
[----:B------:R-:W0:Y:S05]  /*1980*/  LDCU.64 UR4, c[0x4][0x8] ;  /* 0x01000100ff0477ac */ /* 0x000e2a0008000a00 */
[----:B------:R-:W1:Y:S01]  /*1990*/  LDC.64 R8, c[0x4][R8] ;  /* 0x0100000008087b82 */ /* 0x000e620000000a00 */
[----:B--2---:R2:W-:Y:S01]  /*19a0*/  STL.64 [R1], R2 ;  /* 0x0000000201007387 */ /* 0x0045e20000100a00 */
[----:B0-----:R-:W-:Y:S02]  /*19b0*/  MOV R4, UR4 ;  /* 0x0000000400047c02 */ /* 0x001fe40008000f00 */
[----:B------:R-:W-:-:S07]  /*19c0*/  MOV R5, UR5 ;  /* 0x0000000500057c02 */ /* 0x000fce0008000f00 */
[----:B------:R-:W-:-:S07]  /*19d0*/  LEPC R20, `(.L_x_19) ;  /* 0x000000001014794e */ /* 0x000fce0000000000 */
[----:B-12---:R-:W-:Y:S05]  /*19e0*/  CALL.ABS.NOINC R8 ;  /* 0x0000000008007343 */ /* 0x006fea0003c00000 */
.L_x_19:
[----:B------:R-:W-:Y:S05]  /*19f0*/  EXIT ;  /* 0x000000000000794d */ /* 0x000fea0003800000 */
        .weak           $__internal_0_$__cuda_sm3x_div_rn_noftz_f32_slowpath
        .type           $__internal_0_$__cuda_sm3x_div_rn_noftz_f32_slowpath,@function
        .size           $__internal_0_$__cuda_sm3x_div_rn_noftz_f32_slowpath,(.L_x_29 - $__internal_0_$__cuda_sm3x_div_rn_noftz_f32_slowpath)
$__internal_0_$__cuda_sm3x_div_rn_noftz_f32_slowpath:
[----:B------:R-:W-:Y:S02]  /*1a00*/  SHF.R.U32.HI R10, RZ, 0x17, R3 ;  /* 0x00000017ff0a7819 */ /* 0x000fe40000011603 */
[----:B------:R-:W-:Y:S02]  /*1a10*/  SHF.R.U32.HI R8, RZ, 0x17, R0 ;  /* 0x00000017ff087819 */ /* 0x000fe40000011600 */
[----:B------:R-:W-:Y:S02]  /*1a20*/  LOP3.LUT R14, R10, 0xff, RZ, 0xc0, !PT ;  /* 0x000000ff0a0e7812 */ /* 0x000fe400078ec0ff */
[----:B------:R-:W-:Y:S02]  /*1a30*/  LOP3.LUT R12, R8, 0xff, RZ, 0xc0, !PT ;  /* 0x000000ff080c7812 */ /* 0x000fe400078ec0ff */
[----:B------:R-:W-:Y:S02]  /*1a40*/  IADD3 R11, PT, PT, R14, -0x1, RZ ;  /* 0xffffffff0e0b7810 */ /* 0x000fe40007ffe0ff */
[----:B------:R-:W-:-:S02]  /*1a50*/  IADD3 R10, PT, PT, R12, -0x1, RZ ;  /* 0xffffffff0c0a7810 */ /* 0x000fc40007ffe0ff */
[----:B------:R-:W-:-:S04]  /*1a60*/  ISETP.GT.U32.AND P0, PT, R11, 0xfd, PT ;  /* 0x000000fd0b00780c */ /* 0x000fc80003f04070 */
[----:B------:R-:W-:-:S13]  /*1a70*/  ISETP.GT.U32.OR P0, PT, R10, 0xfd, P0 ;  /* 0x000000fd0a00780c */ /* 0x000fda0000704470 */
[----:B------:R-:W-:Y:S01]  /*1a80*/  @!P0 MOV R8, RZ ;  /* 0x000000ff00088202 */ /* 0x000fe20000000f00 */
[----:B------:R-:W-:Y:S06]  /*1a90*/  @!P0 BRA `(.L_x_20) ;  /* 0x00000000005c8947 */ /* 0x000fec0003800000 */
[----:B------:R-:W-:Y:S02]  /*1aa0*/  FSETP.GTU.FTZ.AND P0, PT, |R0|, +INF , PT ;  /* 0x7f8000000000780b */ /* 0x000fe40003f1c200 */
[----:B------:R-:W-:-:S04]  /*1ab0*/  FSETP.GTU.FTZ.AND P1, PT, |R3|, +INF , PT ;  /* 0x7f8000000300780b */ /* 0x000fc80003f3c200 */
[----:B------:R-:W-:-:S13]  /*1ac0*/  PLOP3.LUT P0, PT, P0, P1, PT, 0xf8, 0x8f ;  /* 0x00000000008f781c */ /* 0x000fda0000703f70 */
[----:B------:R-:W-:Y:S05]  /*1ad0*/  @P0 BRA `(.L_x_21) ;  /* 0x0000000400440947 */ /* 0x000fea0003800000 */
[----:B------:R-:W-:-:S13]  /*1ae0*/  LOP3.LUT P0, RZ, R3, 0x7fffffff, R0, 0xc8, !PT ;  /* 0x7fffffff03ff7812 */ /* 0x000fda000780c800 */
[----:B------:R-:W-:Y:S05]  /*1af0*/  @!P0 BRA `(.L_x_22) ;  /* 0x0000000400348947 */ /* 0x000fea0003800000 */
[C---:B------:R-:W-:Y:S02]  /*1b00*/  FSETP.NEU.FTZ.AND P3, PT, |R0|.reuse, +INF , PT ;  /* 0x7f8000000000780b */ /* 0x040fe40003f7d200 */
[----:B------:R-:W-:Y:S02]  /*1b10*/  FSETP.NEU.FTZ.AND P1, PT, |R3|, +INF , PT ;  /* 0x7f8000000300780b */ /* 0x000fe40003f3d200 */
[----:B------:R-:W-:-:S11]  /*1b20*/  FSETP.NEU.FTZ.AND P0, PT, |R0|, +INF , PT ;  /* 0x7f8000000000780b */ /* 0x000fd60003f1d200 */
[----:B------:R-:W-:Y:S05]  /*1b30*/  @!P1 BRA !P3, `(.L_x_22) ;  /* 0x0000000400249947 */ /* 0x000fea0005800000 */
[----:B------:R-:W-:-:S04]  /*1b40*/  LOP3.LUT P3, RZ, R0, 0x7fffffff, RZ, 0xc0, !PT ;  /* 0x7fffffff00ff7812 */ /* 0x000fc8000786c0ff */
[----:B------:R-:W-:-:S13]  /*1b50*/  PLOP3.LUT P1, PT, P1, P3, PT, 0x2f, 0xf2 ;  /* 0x0000000000f2781c */ /* 0x000fda0000f26577 */
[----:B------:R-:W-:Y:S05]  /*1b60*/  @P1 BRA `(.L_x_23) ;  /* 0x0000000400101947 */ /* 0x000fea0003800000 */
[----:B------:R-:W-:-:S04]  /*1b70*/  LOP3.LUT P1, RZ, R3, 0x7fffffff, RZ, 0xc0, !PT ;  /* 0x7fffffff03ff7812 */ /* 0x000fc8000782c0ff */
[----:B------:R-:W-:-:S13]  /*1b80*/  PLOP3.LUT P0, PT, P0, P1, PT, 0x2f, 0xf2 ;  /* 0x0000000000f2781c */ /* 0x000fda0000702577 */
[----:B------:R-:W-:Y:S05]  /*1b90*/  @P0 BRA `(.L_x_24) ;  /* 0x0000000000f80947 */ /* 0x000fea0003800000 */
[----:B------:R-:W-:Y:S02]  /*1ba0*/  ISETP.GE.AND P0, PT, R10, RZ, PT ;  /* 0x000000ff0a00720c */ /* 0x000fe40003f06270 */
[----:B------:R-:W-:-:S11]  /*1bb0*/  ISETP.GE.AND P1, PT, R11, RZ, PT ;  /* 0x000000ff0b00720c */ /* 0x000fd60003f26270 */
[----:B------:R-:W-:Y:S01]  /*1bc0*/  @P0 IMAD.MOV.U32 R8, RZ, RZ, RZ ;  /* 0x000000ffff080224 */ /* 0x000fe200078e00ff */
[----:B------:R-:W-:Y:S01]  /*1bd0*/  @!P0 MOV R8, 0xffffffc0 ;  /* 0xffffffc000088802 */ /* 0x000fe20000000f00 */
[----:B------:R-:W-:Y:S01]  /*1be0*/  @!P0 FFMA R0, R0, 1.84467440737095516160e+19, RZ ;  /* 0x5f80000000008823 */ /* 0x000fe200000000ff */
[----:B------:R-:W-:Y:S02]  /*1bf0*/  @!P1 FFMA R3, R3, 1.84467440737095516160e+19, RZ ;  /* 0x5f80000003039823 */ /* 0x000fe400000000ff */
[----:B------:R-:W-:-:S07]  /*1c00*/  @!P1 IADD3 R8, PT, PT, R8, 0x40, RZ ;  /* 0x0000004008089810 */ /* 0x000fce0007ffe0ff */
.L_x_20:
[----:B------:R-:W-:-:S04]  /*1c10*/  LEA R10, R14, 0xc0800000, 0x17 ;  /* 0xc08000000e0a7811 */ /* 0x000fc800078eb8ff */
[----:B------:R-:W-:Y:S02]  /*1c20*/  IADD3 R10, PT, PT, -R10, R3, RZ ;  /* 0x000000030a0a7210 */ /* 0x000fe40007ffe1ff */
[----:B------:R-:W-:Y:S02]  /*1c30*/  IADD3 R3, PT, PT, R12, -0x7f, RZ ;  /* 0xffffff810c037810 */ /* 0x000fe40007ffe0ff */
[----:B------:R-:W0:Y:S01]  /*1c40*/  MUFU.RCP R11, R10 ;  /* 0x0000000a000b7308 */ /* 0x000e220000001000 */
[----:B------:R-:W-:Y:S02]  /*1c50*/  FADD.FTZ R13, -R10, -RZ ;  /* 0x800000ff0a0d7221 */ /* 0x000fe40000010100 */
[----:B------:R-:W-:Y:S02]  /*1c60*/  IMAD R0, R3, -0x800000, R0 ;  /* 0xff80000003007824 */ /* 0x000fe400078e0200 */
[----:B0-----:R-:W-:-:S04]  /*1c70*/  FFMA R12, R11, R13, 1 ;  /* 0x3f8000000b0c7423 */ /* 0x001fc8000000000d */
[----:B------:R-:W-:-:S04]  /*1c80*/  FFMA R16, R11, R12, R11 ;  /* 0x0000000c0b107223 */ /* 0x000fc8000000000b */
[----:B------:R-:W-:-:S04]  /*1c90*/  FFMA R11, R0, R16, RZ ;  /* 0x00000010000b7223 */ /* 0x000fc800000000ff */
[----:B------:R-:W-:-:S04]  /*1ca0*/  FFMA R12, R13, R11, R0 ;  /* 0x0000000b0d0c7223 */ /* 0x000fc80000000000 */
[----:B------:R-:W-:Y:S01]  /*1cb0*/  FFMA R15, R16, R12, R11 ;  /* 0x0000000c100f7223 */ /* 0x000fe2000000000b */
[----:B------:R-:W-:-:S03]  /*1cc0*/  IADD3 R11, PT, PT, R3, 0x7f, -R14 ;  /* 0x0000007f030b7810 */ /* 0x000fc60007ffe80e */
[----:B------:R-:W-:Y:S01]  /*1cd0*/  FFMA R12, R13, R15, R0 ;  /* 0x0000000f0d0c7223 */ /* 0x000fe20000000000 */
[----:B------:R-:W-:-:S03]  /*1ce0*/  IADD3 R11, PT, PT, R11, R8, RZ ;  /* 0x000000080b0b7210 */ /* 0x000fc60007ffe0ff */
[----:B------:R-:W-:-:S05]  /*1cf0*/  FFMA R0, R16, R12, R15 ;  /* 0x0000000c10007223 */ /* 0x000fca000000000f */
[----:B------:R-:W-:-:S04]  /*1d00*/  SHF.R.U32.HI R3, RZ, 0x17, R0 ;  /* 0x00000017ff037819 */ /* 0x000fc80000011600 */
[----:B------:R-:W-:-:S04]  /*1d10*/  LOP3.LUT R3, R3, 0xff, RZ, 0xc0, !PT ;  /* 0x000000ff03037812 */ /* 0x000fc800078ec0ff */
[----:B------:R-:W-:-:S05]  /*1d20*/  IADD3 R13, PT, PT, R3, R11, RZ ;  /* 0x0000000b030d7210 */ /* 0x000fca0007ffe0ff */
[----:B------:R-:W-:-:S05]  /*1d30*/  VIADD R3, R13, 0xffffffff ;  /* 0xffffffff0d037836 */ /* 0x000fca0000000000 */
[----:B------:R-:W-:-:S13]  /*1d40*/  ISETP.GE.U32.AND P0, PT, R3, 0xfe, PT ;  /* 0x000000fe0300780c */ /* 0x000fda0003f06070 */
[----:B------:R-:W-:Y:S05]  /*1d50*/  @!P0 BRA `(.L_x_25) ;  /* 0x0000000000808947 */ /* 0x000fea0003800000 */
[----:B------:R-:W-:-:S13]  /*1d60*/  ISETP.GT.AND P0, PT, R13, 0xfe, PT ;  /* 0x000000fe0d00780c */ /* 0x000fda0003f04270 */
[----:B------:R-:W-:Y:S05]  /*1d70*/  @P0 BRA `(.L_x_26) ;  /* 0x00000000006c0947 */ /* 0x000fea0003800000 */
[----:B------:R-:W-:-:S13]  /*1d80*/  ISETP.GE.AND P0, PT, R13, 0x1, PT ;  /* 0x000000010d00780c */ /* 0x000fda0003f06270 */
[----:B------:R-:W-:Y:S05]  /*1d90*/  @P0 BRA `(.L_x_27) ;  /* 0x0000000000980947 */ /* 0x000fea0003800000 */
[----:B------:R-:W-:Y:S02]  /*1da0*/  ISETP.GE.AND P0, PT, R13, -0x18, PT ;  /* 0xffffffe80d00780c */ /* 0x000fe40003f06270 */
[----:B------:R-:W-:-:S11]  /*1db0*/  LOP3.LUT R0, R0, 0x80000000, RZ, 0xc0, !PT ;  /* 0x8000000000007812 */ /* 0x000fd600078ec0ff */
[----:B------:R-:W-:Y:S05]  /*1dc0*/  @!P0 BRA `(.L_x_27) ;  /* 0x00000000008c8947 */ /* 0x000fea0003800000 */
[CCC-:B------:R-:W-:Y:S01]  /*1dd0*/  FFMA.RZ R3, R16.reuse, R12.reuse, R15.reuse ;  /* 0x0000000c10037223 */ /* 0x1c0fe2000000c00f */
[C---:B------:R-:W-:Y:S01]  /*1de0*/  IADD3 R11, PT, PT, R13.reuse, 0x20, RZ ;  /* 0x000000200d0b7810 */ /* 0x040fe20007ffe0ff */
[CCC-:B------:R-:W-:Y:S01]  /*1df0*/  FFMA.RM R8, R16.reuse, R12.reuse, R15.reuse ;  /* 0x0000000c10087223 */ /* 0x1c0fe2000000400f */
[----:B------:R-:W-:Y:S02]  /*1e00*/  ISETP.NE.AND P3, PT, R13, RZ, PT ;  /* 0x000000ff0d00720c */ /* 0x000fe40003f65270 */
[----:B------:R-:W-:Y:S01]  /*1e10*/  LOP3.LUT R10, R3, 0x7fffff, RZ, 0xc0, !PT ;  /* 0x007fffff030a7812 */ /* 0x000fe200078ec0ff */
[----:B------:R-:W-:Y:S01]  /*1e20*/  FFMA.RP R3, R16, R12, R15 ;  /* 0x0000000c10037223 */ /* 0x000fe2000000800f */
[C---:B------:R-:W-:Y:S02]  /*1e30*/  ISETP.NE.AND P1, PT, R13.reuse, RZ, PT ;  /* 0x000000ff0d00720c */ /* 0x040fe40003f25270 */
[----:B------:R-:W-:Y:S02]  /*1e40*/  LOP3.LUT R10, R10, 0x800000, RZ, 0xfc, !PT ;  /* 0x008000000a0a7812 */ /* 0x000fe400078efcff */
[----:B------:R-:W-:-:S02]  /*1e50*/  IADD3 R12, PT, PT, -R13, RZ, RZ ;  /* 0x000000ff0d0c7210 */ /* 0x000fc40007ffe1ff */
[----:B------:R-:W-:Y:S02]  /*1e60*/  SHF.L.U32 R11, R10, R11, RZ ;  /* 0x0000000b0a0b7219 */ /* 0x000fe400000006ff */
[----:B------:R-:W-:Y:S02]  /*1e70*/  FSETP.NEU.FTZ.AND P0, PT, R3, R8, PT ;  /* 0x000000080300720b */ /* 0x000fe40003f1d000 */
[----:B------:R-:W-:Y:S02]  /*1e80*/  SEL R3, R12, RZ, P3 ;  /* 0x000000ff0c037207 */ /* 0x000fe40001800000 */
[----:B------:R-:W-:Y:S02]  /*1e90*/  ISETP.NE.AND P1, PT, R11, RZ, P1 ;  /* 0x000000ff0b00720c */ /* 0x000fe40000f25270 */
[----:B------:R-:W-:Y:S02]  /*1ea0*/  SHF.R.U32.HI R3, RZ, R3, R10 ;  /* 0x00000003ff037219 */ /* 0x000fe4000001160a */
[----:B------:R-:W-:-:S02]  /*1eb0*/  PLOP3.LUT P0, PT, P0, P1, PT, 0xf8, 0x8f ;  /* 0x00000000008f781c */ /* 0x000fc40000703f70 */
[----:B------:R-:W-:Y:S02]  /*1ec0*/  SHF.R.U32.HI R11, RZ, 0x1, R3 ;  /* 0x00000001ff0b7819 */ /* 0x000fe40000011603 */
[----:B------:R-:W-:-:S04]  /*1ed0*/  SEL R8, RZ, 0x1, !P0 ;  /* 0x00000001ff087807 */ /* 0x000fc80004000000 */
[----:B------:R-:W-:-:S04]  /*1ee0*/  LOP3.LUT R8, R8, 0x1, R11, 0xf8, !PT ;  /* 0x0000000108087812 */ /* 0x000fc800078ef80b */
[----:B------:R-:W-:-:S04]  /*1ef0*/  LOP3.LUT R8, R8, R3, RZ, 0xc0, !PT ;  /* 0x0000000308087212 */ /* 0x000fc800078ec0ff */
[----:B------:R-:W-:-:S04]  /*1f00*/  IADD3 R11, PT, PT, R11, R8, RZ ;  /* 0x000000080b0b7210 */ /* 0x000fc80007ffe0ff */
[----:B------:R-:W-:Y:S01]  /*1f10*/  LOP3.LUT R0, R11, R0, RZ, 0xfc, !PT ;  /* 0x000000000b007212 */ /* 0x000fe200078efcff */
[----:B------:R-:W-:Y:S06]  /*1f20*/  BRA `(.L_x_27) ;  /* 0x0000000000347947 */ /* 0x000fec0003800000 */
.L_x_26:
[----:B------:R-:W-:-:S04]  /*1f30*/  LOP3.LUT R0, R0, 0x80000000, RZ, 0xc0, !PT ;  /* 0x8000000000007812 */ /* 0x000fc800078ec0ff */
[----:B------:R-:W-:Y:S01]  /*1f40*/  LOP3.LUT R0, R0, 0x7f800000, RZ, 0xfc, !PT ;  /* 0x7f80000000007812 */ /* 0x000fe200078efcff */
[----:B------:R-:W-:Y:S06]  /*1f50*/  BRA `(.L_x_27) ;  /* 0x0000000000287947 */ /* 0x000fec0003800000 */
.L_x_25:
[----:B------:R-:W-:Y:S01]  /*1f60*/  LEA R0, R11, R0, 0x17 ;  /* 0x000000000b007211 */ /* 0x000fe200078eb8ff */
[----:B------:R-:W-:Y:S06]  /*1f70*/  BRA `(.L_x_27) ;  /* 0x0000000000207947 */ /* 0x000fec0003800000 */
.L_x_24:
[----:B------:R-:W-:-:S04]  /*1f80*/  LOP3.LUT R0, R3, 0x80000000, R0, 0x48, !PT ;  /* 0x8000000003007812 */ /* 0x000fc800078e4800 */
[----:B------:R-:W-:Y:S01]  /*1f90*/  LOP3.LUT R0, R0, 0x7f800000, RZ, 0xfc, !PT ;  /* 0x7f80000000007812 */ /* 0x000fe200078efcff */
[----:B------:R-:W-:Y:S06]  /*1fa0*/  BRA `(.L_x_27) ;  /* 0x0000000000147947 */ /* 0x000fec0003800000 */
.L_x_23:
[----:B------:R-:W-:Y:S01]  /*1fb0*/  LOP3.LUT R0, R3, 0x80000000, R0, 0x48, !PT ;  /* 0x8000000003007812 */ /* 0x000fe200078e4800 */
[----:B------:R-:W-:Y:S06]  /*1fc0*/  BRA `(.L_x_27) ;  /* 0x00000000000c7947 */ /* 0x000fec0003800000 */
.L_x_22:
[----:B------:R-:W0:Y:S01]  /*1fd0*/  MUFU.RSQ R0, -QNAN ;  /* 0xffc0000000007908 */ /* 0x000e220000001400 */
[----:B------:R-:W-:Y:S05]  /*1fe0*/  BRA `(.L_x_27) ;  /* 0x0000000000047947 */ /* 0x000fea0003800000 */
.L_x_21:
[----:B------:R-:W-:-:S07]  /*1ff0*/  FADD.FTZ R0, R0, R3 ;  /* 0x0000000300007221 */ /* 0x000fce0000010000 */
.L_x_27:
[----:B------:R-:W-:Y:S01]  /*2000*/  HFMA2 R11, -RZ, RZ, 0, 0 ;  /* 0x00000000ff0b7431 */ /* 0x000fe200000001ff */
[----:B------:R-:W-:-:S04]  /*2010*/  MOV R10, R4 ;  /* 0x00000004000a7202 */ /* 0x000fc80000000f00 */
[----:B0-----:R-:W-:Y:S05]  /*2020*/  RET.REL.NODEC R10 `(_Z7computefiifffffffffffffPffffff) ;  /* 0xffffffdc0af47950 */ /* 0x001fea0003c3ffff */
.L_x_28:
[----:B------:R-:W-:-:S00]  /*2030*/  BRA `(.L_x_28) ;  /* 0xfffffffc00fc7947 */ /* 0x000fc0000383ffff */
[----:B------:R-:W-:-:S00]  /*2040*/  NOP ;  /* 0x0000000000007918 */ /* 0x000fc00000000000 */
        /* <DEDUP_REMOVED lines=11> */
.L_x_29:


//--------------------- .nv.global.init           --------------------------
	.section	.nv.global.init,"aw",@progbits
.nv.global.init:
	.type		$str,@object
	.size		$str,(.L_0 - $str)
$str:
        /*0000*/ 	.byte	0x25, 0x2e, 0x31, 0x37, 0x67, 0x0a, 0x00
.L_0:


//--------------------- .nv.shared.reserved.0     --------------------------
	.section	.nv.shared.reserved.0,"aw",@nobits
	.weak		__nv_reservedSMEM_offset_0_alias
	.size		__nv_reservedSMEM_offset_0_alias, 0, 64
	.other		__nv_reservedSMEM_offset_0_alias,@"STO_CUDA_RESERVED_SHARED STV_DEFAULT"
__nv_reservedSMEM_offset_0_alias:
	.zero		0
	.zero		64


//--------------------- .nv.constant0._Z7computefiifffffffffffffPffffff --------------------------
	.section	.nv.constant0._Z7computefiifffffffffffffPffffff,"a",@progbits
	.sectionflags	@""
	.align	4
.nv.constant0._Z7computefiifffffffffffffPffffff:
	.zero		988


//--------------------- SYMBOLS --------------------------

	.type		.nv.reservedSmem.offset0,@object
	.size		.nv.reservedSmem.offset0,0x4
	.type		vprintf,@function
